//
// Generated by NVIDIA NVVM Compiler
//
// Compiler Build ID: CL-36424714
// Cuda compilation tools, release 13.0, V13.0.88
// Based on NVVM 20.0.0
//

.version 9.0
.target sm_100
.address_size 64

	// .globl	_Z7dropoutPfS_ify
.global .align 4 .b8 precalc_xorwow_matrix[102400];
.global .align 4 .b8 precalc_xorwow_offset_matrix[102400];
.global .align 4 .b8 mrg32k3aM1[2304];
.global .align 4 .b8 mrg32k3aM2[2304];
.global .align 4 .b8 mrg32k3aM1SubSeq[2016];
.global .align 4 .b8 mrg32k3aM2SubSeq[2016];
.global .align 4 .b8 mrg32k3aM1Seq[2304];
.global .align 4 .b8 mrg32k3aM2Seq[2304];
.const .align 8 .b8 __cr_lgamma_table[72];

.visible .entry _Z7dropoutPfS_ify(
	.param .u64 .ptr .align 1 _Z7dropoutPfS_ify_param_0,
	.param .u64 .ptr .align 1 _Z7dropoutPfS_ify_param_1,
	.param .u32 _Z7dropoutPfS_ify_param_2,
	.param .f32 _Z7dropoutPfS_ify_param_3,
	.param .u64 _Z7dropoutPfS_ify_param_4
)
{
	.local .align 8 .b8 	__local_depot0[48];
	.reg .b64 	%SP;
	.reg .b64 	%SPL;
	.reg .pred 	%p<65>;
	.reg .b32 	%r<1199>;
	.reg .b32 	%f<8>;
	.reg .b64 	%rd<32>;

	mov.u64 	%SPL, __local_depot0;
	ld.param.u64 	%rd10, [_Z7dropoutPfS_ify_param_0];
	ld.param.u64 	%rd11, [_Z7dropoutPfS_ify_param_1];
	ld.param.u32 	%r541, [_Z7dropoutPfS_ify_param_2];
	ld.param.f32 	%f3, [_Z7dropoutPfS_ify_param_3];
	ld.param.u64 	%rd12, [_Z7dropoutPfS_ify_param_4];
	mov.u32 	%r542, %ctaid.x;
	mov.u32 	%r543, %ntid.x;
	mov.u32 	%r544, %tid.x;
	mad.lo.s32 	%r1, %r542, %r543, %r544;
	setp.ge.s32 	%p1, %r1, %r541;
	@%p1 bra 	$L__BB0_119;
	add.u64 	%rd1, %SPL, 0;
	cvt.s64.s32 	%rd2, %r1;
	cvt.u32.u64 	%r545, %rd12;
	xor.b32  	%r546, %r545, -1429050551;
	mul.lo.s32 	%r547, %r546, 1099087573;
	{ .reg .b32 tmp; mov.b64 {tmp, %r548}, %rd12; }
	xor.b32  	%r549, %r548, -136515619;
	mul.lo.s32 	%r550, %r549, -1703105765;
	add.s32 	%r551, %r547, %r550;
	add.s32 	%r2, %r551, 6615241;
	add.s32 	%r935, %r547, 123456789;
	st.local.v2.u32 	[%rd1], {%r2, %r935};
	xor.b32  	%r552, %r547, 362436069;
	add.s32 	%r553, %r550, 521288629;
	st.local.v2.u32 	[%rd1+8], {%r552, %r553};
	xor.b32  	%r554, %r550, 88675123;
	add.s32 	%r931, %r547, 5783321;
	st.local.v2.u32 	[%rd1+16], {%r554, %r931};
	setp.eq.s32 	%p2, %r1, 0;
	@%p2 bra 	$L__BB0_116;
	mov.b32 	%r918, 0;
	mov.u64 	%rd31, %rd2;
$L__BB0_3:
	mov.u64 	%rd3, %rd31;
	and.b64  	%rd4, %rd3, 3;
	setp.eq.s64 	%p3, %rd4, 0;
	@%p3 bra 	$L__BB0_115;
	mul.wide.u32 	%rd14, %r918, 3200;
	mov.u64 	%rd15, precalc_xorwow_matrix;
	add.s64 	%rd5, %rd15, %rd14;
	mov.b32 	%r931, 0;
	mov.u32 	%r932, %r931;
	mov.u32 	%r933, %r931;
	mov.u32 	%r934, %r931;
	mov.u32 	%r935, %r931;
	mov.u32 	%r924, %r931;
$L__BB0_5:
	mul.wide.u32 	%rd16, %r924, 4;
	add.s64 	%rd17, %rd1, %rd16;
	ld.local.u32 	%r14, [%rd17+4];
	shl.b32 	%r15, %r924, 5;
	mov.b32 	%r930, 0;
$L__BB0_6:
	.pragma "nounroll";
	shr.u32 	%r558, %r14, %r930;
	and.b32  	%r559, %r558, 1;
	setp.eq.b32 	%p4, %r559, 1;
	not.pred 	%p5, %p4;
	add.s32 	%r560, %r15, %r930;
	mul.lo.s32 	%r561, %r560, 5;
	mul.wide.u32 	%rd18, %r561, 4;
	add.s64 	%rd6, %rd5, %rd18;
	@%p5 bra 	$L__BB0_8;
	ld.global.u32 	%r562, [%rd6];
	xor.b32  	%r935, %r935, %r562;
	ld.global.u32 	%r563, [%rd6+4];
	xor.b32  	%r934, %r934, %r563;
	ld.global.u32 	%r564, [%rd6+8];
	xor.b32  	%r933, %r933, %r564;
	ld.global.u32 	%r565, [%rd6+12];
	xor.b32  	%r932, %r932, %r565;
	ld.global.u32 	%r566, [%rd6+16];
	xor.b32  	%r931, %r931, %r566;
$L__BB0_8:
	and.b32  	%r568, %r558, 2;
	setp.eq.s32 	%p6, %r568, 0;
	@%p6 bra 	$L__BB0_10;
	ld.global.u32 	%r569, [%rd6+20];
	xor.b32  	%r935, %r935, %r569;
	ld.global.u32 	%r570, [%rd6+24];
	xor.b32  	%r934, %r934, %r570;
	ld.global.u32 	%r571, [%rd6+28];
	xor.b32  	%r933, %r933, %r571;
	ld.global.u32 	%r572, [%rd6+32];
	xor.b32  	%r932, %r932, %r572;
	ld.global.u32 	%r573, [%rd6+36];
	xor.b32  	%r931, %r931, %r573;
$L__BB0_10:
	and.b32  	%r575, %r558, 4;
	setp.eq.s32 	%p7, %r575, 0;
	@%p7 bra 	$L__BB0_12;
	ld.global.u32 	%r576, [%rd6+40];
	xor.b32  	%r935, %r935, %r576;
	ld.global.u32 	%r577, [%rd6+44];
	xor.b32  	%r934, %r934, %r577;
	ld.global.u32 	%r578, [%rd6+48];
	xor.b32  	%r933, %r933, %r578;
	ld.global.u32 	%r579, [%rd6+52];
	xor.b32  	%r932, %r932, %r579;
	ld.global.u32 	%r580, [%rd6+56];
	xor.b32  	%r931, %r931, %r580;
$L__BB0_12:
	and.b32  	%r582, %r558, 8;
	setp.eq.s32 	%p8, %r582, 0;
	@%p8 bra 	$L__BB0_14;
	ld.global.u32 	%r583, [%rd6+60];
	xor.b32  	%r935, %r935, %r583;
	ld.global.u32 	%r584, [%rd6+64];
	xor.b32  	%r934, %r934, %r584;
	ld.global.u32 	%r585, [%rd6+68];
	xor.b32  	%r933, %r933, %r585;
	ld.global.u32 	%r586, [%rd6+72];
	xor.b32  	%r932, %r932, %r586;
	ld.global.u32 	%r587, [%rd6+76];
	xor.b32  	%r931, %r931, %r587;
$L__BB0_14:
	and.b32  	%r589, %r558, 16;
	setp.eq.s32 	%p9, %r589, 0;
	@%p9 bra 	$L__BB0_16;
	ld.global.u32 	%r590, [%rd6+80];
	xor.b32  	%r935, %r935, %r590;
	ld.global.u32 	%r591, [%rd6+84];
	xor.b32  	%r934, %r934, %r591;
	ld.global.u32 	%r592, [%rd6+88];
	xor.b32  	%r933, %r933, %r592;
	ld.global.u32 	%r593, [%rd6+92];
	xor.b32  	%r932, %r932, %r593;
	ld.global.u32 	%r594, [%rd6+96];
	xor.b32  	%r931, %r931, %r594;
$L__BB0_16:
	and.b32  	%r596, %r558, 32;
	setp.eq.s32 	%p10, %r596, 0;
	@%p10 bra 	$L__BB0_18;
	ld.global.u32 	%r597, [%rd6+100];
	xor.b32  	%r935, %r935, %r597;
	ld.global.u32 	%r598, [%rd6+104];
	xor.b32  	%r934, %r934, %r598;
	ld.global.u32 	%r599, [%rd6+108];
	xor.b32  	%r933, %r933, %r599;
	ld.global.u32 	%r600, [%rd6+112];
	xor.b32  	%r932, %r932, %r600;
	ld.global.u32 	%r601, [%rd6+116];
	xor.b32  	%r931, %r931, %r601;
$L__BB0_18:
	and.b32  	%r603, %r558, 64;
	setp.eq.s32 	%p11, %r603, 0;
	@%p11 bra 	$L__BB0_20;
	ld.global.u32 	%r604, [%rd6+120];
	xor.b32  	%r935, %r935, %r604;
	ld.global.u32 	%r605, [%rd6+124];
	xor.b32  	%r934, %r934, %r605;
	ld.global.u32 	%r606, [%rd6+128];
	xor.b32  	%r933, %r933, %r606;
	ld.global.u32 	%r607, [%rd6+132];
	xor.b32  	%r932, %r932, %r607;
	ld.global.u32 	%r608, [%rd6+136];
	xor.b32  	%r931, %r931, %r608;
$L__BB0_20:
	and.b32  	%r610, %r558, 128;
	setp.eq.s32 	%p12, %r610, 0;
	@%p12 bra 	$L__BB0_22;
	ld.global.u32 	%r611, [%rd6+140];
	xor.b32  	%r935, %r935, %r611;
	ld.global.u32 	%r612, [%rd6+144];
	xor.b32  	%r934, %r934, %r612;
	ld.global.u32 	%r613, [%rd6+148];
	xor.b32  	%r933, %r933, %r613;
	ld.global.u32 	%r614, [%rd6+152];
	xor.b32  	%r932, %r932, %r614;
	ld.global.u32 	%r615, [%rd6+156];
	xor.b32  	%r931, %r931, %r615;
$L__BB0_22:
	and.b32  	%r617, %r558, 256;
	setp.eq.s32 	%p13, %r617, 0;
	@%p13 bra 	$L__BB0_24;
	ld.global.u32 	%r618, [%rd6+160];
	xor.b32  	%r935, %r935, %r618;
	ld.global.u32 	%r619, [%rd6+164];
	xor.b32  	%r934, %r934, %r619;
	ld.global.u32 	%r620, [%rd6+168];
	xor.b32  	%r933, %r933, %r620;
	ld.global.u32 	%r621, [%rd6+172];
	xor.b32  	%r932, %r932, %r621;
	ld.global.u32 	%r622, [%rd6+176];
	xor.b32  	%r931, %r931, %r622;
$L__BB0_24:
	and.b32  	%r624, %r558, 512;
	setp.eq.s32 	%p14, %r624, 0;
	@%p14 bra 	$L__BB0_26;
	ld.global.u32 	%r625, [%rd6+180];
	xor.b32  	%r935, %r935, %r625;
	ld.global.u32 	%r626, [%rd6+184];
	xor.b32  	%r934, %r934, %r626;
	ld.global.u32 	%r627, [%rd6+188];
	xor.b32  	%r933, %r933, %r627;
	ld.global.u32 	%r628, [%rd6+192];
	xor.b32  	%r932, %r932, %r628;
	ld.global.u32 	%r629, [%rd6+196];
	xor.b32  	%r931, %r931, %r629;
$L__BB0_26:
	and.b32  	%r631, %r558, 1024;
	setp.eq.s32 	%p15, %r631, 0;
	@%p15 bra 	$L__BB0_28;
	ld.global.u32 	%r632, [%rd6+200];
	xor.b32  	%r935, %r935, %r632;
	ld.global.u32 	%r633, [%rd6+204];
	xor.b32  	%r934, %r934, %r633;
	ld.global.u32 	%r634, [%rd6+208];
	xor.b32  	%r933, %r933, %r634;
	ld.global.u32 	%r635, [%rd6+212];
	xor.b32  	%r932, %r932, %r635;
	ld.global.u32 	%r636, [%rd6+216];
	xor.b32  	%r931, %r931, %r636;
$L__BB0_28:
	and.b32  	%r638, %r558, 2048;
	setp.eq.s32 	%p16, %r638, 0;
	@%p16 bra 	$L__BB0_30;
	ld.global.u32 	%r639, [%rd6+220];
	xor.b32  	%r935, %r935, %r639;
	ld.global.u32 	%r640, [%rd6+224];
	xor.b32  	%r934, %r934, %r640;
	ld.global.u32 	%r641, [%rd6+228];
	xor.b32  	%r933, %r933, %r641;
	ld.global.u32 	%r642, [%rd6+232];
	xor.b32  	%r932, %r932, %r642;
	ld.global.u32 	%r643, [%rd6+236];
	xor.b32  	%r931, %r931, %r643;
$L__BB0_30:
	and.b32  	%r645, %r558, 4096;
	setp.eq.s32 	%p17, %r645, 0;
	@%p17 bra 	$L__BB0_32;
	ld.global.u32 	%r646, [%rd6+240];
	xor.b32  	%r935, %r935, %r646;
	ld.global.u32 	%r647, [%rd6+244];
	xor.b32  	%r934, %r934, %r647;
	ld.global.u32 	%r648, [%rd6+248];
	xor.b32  	%r933, %r933, %r648;
	ld.global.u32 	%r649, [%rd6+252];
	xor.b32  	%r932, %r932, %r649;
	ld.global.u32 	%r650, [%rd6+256];
	xor.b32  	%r931, %r931, %r650;
$L__BB0_32:
	and.b32  	%r652, %r558, 8192;
	setp.eq.s32 	%p18, %r652, 0;
	@%p18 bra 	$L__BB0_34;
	ld.global.u32 	%r653, [%rd6+260];
	xor.b32  	%r935, %r935, %r653;
	ld.global.u32 	%r654, [%rd6+264];
	xor.b32  	%r934, %r934, %r654;
	ld.global.u32 	%r655, [%rd6+268];
	xor.b32  	%r933, %r933, %r655;
	ld.global.u32 	%r656, [%rd6+272];
	xor.b32  	%r932, %r932, %r656;
	ld.global.u32 	%r657, [%rd6+276];
	xor.b32  	%r931, %r931, %r657;
$L__BB0_34:
	and.b32  	%r659, %r558, 16384;
	setp.eq.s32 	%p19, %r659, 0;
	@%p19 bra 	$L__BB0_36;
	ld.global.u32 	%r660, [%rd6+280];
	xor.b32  	%r935, %r935, %r660;
	ld.global.u32 	%r661, [%rd6+284];
	xor.b32  	%r934, %r934, %r661;
	ld.global.u32 	%r662, [%rd6+288];
	xor.b32  	%r933, %r933, %r662;
	ld.global.u32 	%r663, [%rd6+292];
	xor.b32  	%r932, %r932, %r663;
	ld.global.u32 	%r664, [%rd6+296];
	xor.b32  	%r931, %r931, %r664;
$L__BB0_36:
	and.b32  	%r666, %r558, 32768;
	setp.eq.s32 	%p20, %r666, 0;
	@%p20 bra 	$L__BB0_38;
	ld.global.u32 	%r667, [%rd6+300];
	xor.b32  	%r935, %r935, %r667;
	ld.global.u32 	%r668, [%rd6+304];
	xor.b32  	%r934, %r934, %r668;
	ld.global.u32 	%r669, [%rd6+308];
	xor.b32  	%r933, %r933, %r669;
	ld.global.u32 	%r670, [%rd6+312];
	xor.b32  	%r932, %r932, %r670;
	ld.global.u32 	%r671, [%rd6+316];
	xor.b32  	%r931, %r931, %r671;
$L__BB0_38:
	add.s32 	%r930, %r930, 16;
	setp.ne.s32 	%p21, %r930, 32;
	@%p21 bra 	$L__BB0_6;
	mad.lo.s32 	%r672, %r924, -31, %r15;
	add.s32 	%r924, %r672, 1;
	setp.ne.s32 	%p22, %r924, 5;
	@%p22 bra 	$L__BB0_5;
	st.local.u32 	[%rd1+4], %r935;
	st.local.v2.u32 	[%rd1+8], {%r934, %r933};
	st.local.v2.u32 	[%rd1+16], {%r932, %r931};
	setp.eq.s64 	%p23, %rd4, 1;
	@%p23 bra 	$L__BB0_115;
	mov.b32 	%r931, 0;
	mov.u32 	%r1024, %r931;
	mov.u32 	%r1025, %r931;
	mov.u32 	%r1026, %r931;
	mov.u32 	%r935, %r931;
	mov.u32 	%r1016, %r931;
$L__BB0_42:
	mul.wide.u32 	%rd19, %r1016, 4;
	add.s64 	%rd20, %rd1, %rd19;
	ld.local.u32 	%r190, [%rd20+4];
	shl.b32 	%r191, %r1016, 5;
	mov.b32 	%r1022, 0;
$L__BB0_43:
	.pragma "nounroll";
	shr.u32 	%r675, %r190, %r1022;
	and.b32  	%r676, %r675, 1;
	setp.eq.b32 	%p24, %r676, 1;
	not.pred 	%p25, %p24;
	add.s32 	%r677, %r191, %r1022;
	mul.lo.s32 	%r678, %r677, 5;
	mul.wide.u32 	%rd21, %r678, 4;
	add.s64 	%rd7, %rd5, %rd21;
	@%p25 bra 	$L__BB0_45;
	ld.global.u32 	%r679, [%rd7];
	xor.b32  	%r935, %r935, %r679;
	ld.global.u32 	%r680, [%rd7+4];
	xor.b32  	%r1026, %r1026, %r680;
	ld.global.u32 	%r681, [%rd7+8];
	xor.b32  	%r1025, %r1025, %r681;
	ld.global.u32 	%r682, [%rd7+12];
	xor.b32  	%r1024, %r1024, %r682;
	ld.global.u32 	%r683, [%rd7+16];
	xor.b32  	%r931, %r931, %r683;
$L__BB0_45:
	and.b32  	%r685, %r675, 2;
	setp.eq.s32 	%p26, %r685, 0;
	@%p26 bra 	$L__BB0_47;
	ld.global.u32 	%r686, [%rd7+20];
	xor.b32  	%r935, %r935, %r686;
	ld.global.u32 	%r687, [%rd7+24];
	xor.b32  	%r1026, %r1026, %r687;
	ld.global.u32 	%r688, [%rd7+28];
	xor.b32  	%r1025, %r1025, %r688;
	ld.global.u32 	%r689, [%rd7+32];
	xor.b32  	%r1024, %r1024, %r689;
	ld.global.u32 	%r690, [%rd7+36];
	xor.b32  	%r931, %r931, %r690;
$L__BB0_47:
	and.b32  	%r692, %r675, 4;
	setp.eq.s32 	%p27, %r692, 0;
	@%p27 bra 	$L__BB0_49;
	ld.global.u32 	%r693, [%rd7+40];
	xor.b32  	%r935, %r935, %r693;
	ld.global.u32 	%r694, [%rd7+44];
	xor.b32  	%r1026, %r1026, %r694;
	ld.global.u32 	%r695, [%rd7+48];
	xor.b32  	%r1025, %r1025, %r695;
	ld.global.u32 	%r696, [%rd7+52];
	xor.b32  	%r1024, %r1024, %r696;
	ld.global.u32 	%r697, [%rd7+56];
	xor.b32  	%r931, %r931, %r697;
$L__BB0_49:
	and.b32  	%r699, %r675, 8;
	setp.eq.s32 	%p28, %r699, 0;
	@%p28 bra 	$L__BB0_51;
	ld.global.u32 	%r700, [%rd7+60];
	xor.b32  	%r935, %r935, %r700;
	ld.global.u32 	%r701, [%rd7+64];
	xor.b32  	%r1026, %r1026, %r701;
	ld.global.u32 	%r702, [%rd7+68];
	xor.b32  	%r1025, %r1025, %r702;
	ld.global.u32 	%r703, [%rd7+72];
	xor.b32  	%r1024, %r1024, %r703;
	ld.global.u32 	%r704, [%rd7+76];
	xor.b32  	%r931, %r931, %r704;
$L__BB0_51:
	and.b32  	%r706, %r675, 16;
	setp.eq.s32 	%p29, %r706, 0;
	@%p29 bra 	$L__BB0_53;
	ld.global.u32 	%r707, [%rd7+80];
	xor.b32  	%r935, %r935, %r707;
	ld.global.u32 	%r708, [%rd7+84];
	xor.b32  	%r1026, %r1026, %r708;
	ld.global.u32 	%r709, [%rd7+88];
	xor.b32  	%r1025, %r1025, %r709;
	ld.global.u32 	%r710, [%rd7+92];
	xor.b32  	%r1024, %r1024, %r710;
	ld.global.u32 	%r711, [%rd7+96];
	xor.b32  	%r931, %r931, %r711;
$L__BB0_53:
	and.b32  	%r713, %r675, 32;
	setp.eq.s32 	%p30, %r713, 0;
	@%p30 bra 	$L__BB0_55;
	ld.global.u32 	%r714, [%rd7+100];
	xor.b32  	%r935, %r935, %r714;
	ld.global.u32 	%r715, [%rd7+104];
	xor.b32  	%r1026, %r1026, %r715;
	ld.global.u32 	%r716, [%rd7+108];
	xor.b32  	%r1025, %r1025, %r716;
	ld.global.u32 	%r717, [%rd7+112];
	xor.b32  	%r1024, %r1024, %r717;
	ld.global.u32 	%r718, [%rd7+116];
	xor.b32  	%r931, %r931, %r718;
$L__BB0_55:
	and.b32  	%r720, %r675, 64;
	setp.eq.s32 	%p31, %r720, 0;
	@%p31 bra 	$L__BB0_57;
	ld.global.u32 	%r721, [%rd7+120];
	xor.b32  	%r935, %r935, %r721;
	ld.global.u32 	%r722, [%rd7+124];
	xor.b32  	%r1026, %r1026, %r722;
	ld.global.u32 	%r723, [%rd7+128];
	xor.b32  	%r1025, %r1025, %r723;
	ld.global.u32 	%r724, [%rd7+132];
	xor.b32  	%r1024, %r1024, %r724;
	ld.global.u32 	%r725, [%rd7+136];
	xor.b32  	%r931, %r931, %r725;
$L__BB0_57:
	and.b32  	%r727, %r675, 128;
	setp.eq.s32 	%p32, %r727, 0;
	@%p32 bra 	$L__BB0_59;
	ld.global.u32 	%r728, [%rd7+140];
	xor.b32  	%r935, %r935, %r728;
	ld.global.u32 	%r729, [%rd7+144];
	xor.b32  	%r1026, %r1026, %r729;
	ld.global.u32 	%r730, [%rd7+148];
	xor.b32  	%r1025, %r1025, %r730;
	ld.global.u32 	%r731, [%rd7+152];
	xor.b32  	%r1024, %r1024, %r731;
	ld.global.u32 	%r732, [%rd7+156];
	xor.b32  	%r931, %r931, %r732;
$L__BB0_59:
	and.b32  	%r734, %r675, 256;
	setp.eq.s32 	%p33, %r734, 0;
	@%p33 bra 	$L__BB0_61;
	ld.global.u32 	%r735, [%rd7+160];
	xor.b32  	%r935, %r935, %r735;
	ld.global.u32 	%r736, [%rd7+164];
	xor.b32  	%r1026, %r1026, %r736;
	ld.global.u32 	%r737, [%rd7+168];
	xor.b32  	%r1025, %r1025, %r737;
	ld.global.u32 	%r738, [%rd7+172];
	xor.b32  	%r1024, %r1024, %r738;
	ld.global.u32 	%r739, [%rd7+176];
	xor.b32  	%r931, %r931, %r739;
$L__BB0_61:
	and.b32  	%r741, %r675, 512;
	setp.eq.s32 	%p34, %r741, 0;
	@%p34 bra 	$L__BB0_63;
	ld.global.u32 	%r742, [%rd7+180];
	xor.b32  	%r935, %r935, %r742;
	ld.global.u32 	%r743, [%rd7+184];
	xor.b32  	%r1026, %r1026, %r743;
	ld.global.u32 	%r744, [%rd7+188];
	xor.b32  	%r1025, %r1025, %r744;
	ld.global.u32 	%r745, [%rd7+192];
	xor.b32  	%r1024, %r1024, %r745;
	ld.global.u32 	%r746, [%rd7+196];
	xor.b32  	%r931, %r931, %r746;
$L__BB0_63:
	and.b32  	%r748, %r675, 1024;
	setp.eq.s32 	%p35, %r748, 0;
	@%p35 bra 	$L__BB0_65;
	ld.global.u32 	%r749, [%rd7+200];
	xor.b32  	%r935, %r935, %r749;
	ld.global.u32 	%r750, [%rd7+204];
	xor.b32  	%r1026, %r1026, %r750;
	ld.global.u32 	%r751, [%rd7+208];
	xor.b32  	%r1025, %r1025, %r751;
	ld.global.u32 	%r752, [%rd7+212];
	xor.b32  	%r1024, %r1024, %r752;
	ld.global.u32 	%r753, [%rd7+216];
	xor.b32  	%r931, %r931, %r753;
$L__BB0_65:
	and.b32  	%r755, %r675, 2048;
	setp.eq.s32 	%p36, %r755, 0;
	@%p36 bra 	$L__BB0_67;
	ld.global.u32 	%r756, [%rd7+220];
	xor.b32  	%r935, %r935, %r756;
	ld.global.u32 	%r757, [%rd7+224];
	xor.b32  	%r1026, %r1026, %r757;
	ld.global.u32 	%r758, [%rd7+228];
	xor.b32  	%r1025, %r1025, %r758;
	ld.global.u32 	%r759, [%rd7+232];
	xor.b32  	%r1024, %r1024, %r759;
	ld.global.u32 	%r760, [%rd7+236];
	xor.b32  	%r931, %r931, %r760;
$L__BB0_67:
	and.b32  	%r762, %r675, 4096;
	setp.eq.s32 	%p37, %r762, 0;
	@%p37 bra 	$L__BB0_69;
	ld.global.u32 	%r763, [%rd7+240];
	xor.b32  	%r935, %r935, %r763;
	ld.global.u32 	%r764, [%rd7+244];
	xor.b32  	%r1026, %r1026, %r764;
	ld.global.u32 	%r765, [%rd7+248];
	xor.b32  	%r1025, %r1025, %r765;
	ld.global.u32 	%r766, [%rd7+252];
	xor.b32  	%r1024, %r1024, %r766;
	ld.global.u32 	%r767, [%rd7+256];
	xor.b32  	%r931, %r931, %r767;
$L__BB0_69:
	and.b32  	%r769, %r675, 8192;
	setp.eq.s32 	%p38, %r769, 0;
	@%p38 bra 	$L__BB0_71;
	ld.global.u32 	%r770, [%rd7+260];
	xor.b32  	%r935, %r935, %r770;
	ld.global.u32 	%r771, [%rd7+264];
	xor.b32  	%r1026, %r1026, %r771;
	ld.global.u32 	%r772, [%rd7+268];
	xor.b32  	%r1025, %r1025, %r772;
	ld.global.u32 	%r773, [%rd7+272];
	xor.b32  	%r1024, %r1024, %r773;
	ld.global.u32 	%r774, [%rd7+276];
	xor.b32  	%r931, %r931, %r774;
$L__BB0_71:
	and.b32  	%r776, %r675, 16384;
	setp.eq.s32 	%p39, %r776, 0;
	@%p39 bra 	$L__BB0_73;
	ld.global.u32 	%r777, [%rd7+280];
	xor.b32  	%r935, %r935, %r777;
	ld.global.u32 	%r778, [%rd7+284];
	xor.b32  	%r1026, %r1026, %r778;
	ld.global.u32 	%r779, [%rd7+288];
	xor.b32  	%r1025, %r1025, %r779;
	ld.global.u32 	%r780, [%rd7+292];
	xor.b32  	%r1024, %r1024, %r780;
	ld.global.u32 	%r781, [%rd7+296];
	xor.b32  	%r931, %r931, %r781;
$L__BB0_73:
	and.b32  	%r783, %r675, 32768;
	setp.eq.s32 	%p40, %r783, 0;
	@%p40 bra 	$L__BB0_75;
	ld.global.u32 	%r784, [%rd7+300];
	xor.b32  	%r935, %r935, %r784;
	ld.global.u32 	%r785, [%rd7+304];
	xor.b32  	%r1026, %r1026, %r785;
	ld.global.u32 	%r786, [%rd7+308];
	xor.b32  	%r1025, %r1025, %r786;
	ld.global.u32 	%r787, [%rd7+312];
	xor.b32  	%r1024, %r1024, %r787;
	ld.global.u32 	%r788, [%rd7+316];
	xor.b32  	%r931, %r931, %r788;
$L__BB0_75:
	add.s32 	%r1022, %r1022, 16;
	setp.ne.s32 	%p41, %r1022, 32;
	@%p41 bra 	$L__BB0_43;
	mad.lo.s32 	%r789, %r1016, -31, %r191;
	add.s32 	%r1016, %r789, 1;
	setp.ne.s32 	%p42, %r1016, 5;
	@%p42 bra 	$L__BB0_42;
	st.local.u32 	[%rd1+4], %r935;
	st.local.v2.u32 	[%rd1+8], {%r1026, %r1025};
	st.local.v2.u32 	[%rd1+16], {%r1024, %r931};
	setp.ne.s64 	%p43, %rd4, 3;
	@%p43 bra 	$L__BB0_115;
	mov.b32 	%r931, 0;
	mov.u32 	%r1116, %r931;
	mov.u32 	%r1117, %r931;
	mov.u32 	%r1118, %r931;
	mov.u32 	%r935, %r931;
	mov.u32 	%r1108, %r931;
$L__BB0_79:
	mul.wide.u32 	%rd22, %r1108, 4;
	add.s64 	%rd23, %rd1, %rd22;
	ld.local.u32 	%r366, [%rd23+4];
	shl.b32 	%r367, %r1108, 5;
	mov.b32 	%r1114, 0;
$L__BB0_80:
	.pragma "nounroll";
	shr.u32 	%r792, %r366, %r1114;
	and.b32  	%r793, %r792, 1;
	setp.eq.b32 	%p44, %r793, 1;
	not.pred 	%p45, %p44;
	add.s32 	%r794, %r367, %r1114;
	mul.lo.s32 	%r795, %r794, 5;
	mul.wide.u32 	%rd24, %r795, 4;
	add.s64 	%rd8, %rd5, %rd24;
	@%p45 bra 	$L__BB0_82;
	ld.global.u32 	%r796, [%rd8];
	xor.b32  	%r935, %r935, %r796;
	ld.global.u32 	%r797, [%rd8+4];
	xor.b32  	%r1118, %r1118, %r797;
	ld.global.u32 	%r798, [%rd8+8];
	xor.b32  	%r1117, %r1117, %r798;
	ld.global.u32 	%r799, [%rd8+12];
	xor.b32  	%r1116, %r1116, %r799;
	ld.global.u32 	%r800, [%rd8+16];
	xor.b32  	%r931, %r931, %r800;
$L__BB0_82:
	and.b32  	%r802, %r792, 2;
	setp.eq.s32 	%p46, %r802, 0;
	@%p46 bra 	$L__BB0_84;
	ld.global.u32 	%r803, [%rd8+20];
	xor.b32  	%r935, %r935, %r803;
	ld.global.u32 	%r804, [%rd8+24];
	xor.b32  	%r1118, %r1118, %r804;
	ld.global.u32 	%r805, [%rd8+28];
	xor.b32  	%r1117, %r1117, %r805;
	ld.global.u32 	%r806, [%rd8+32];
	xor.b32  	%r1116, %r1116, %r806;
	ld.global.u32 	%r807, [%rd8+36];
	xor.b32  	%r931, %r931, %r807;
$L__BB0_84:
	and.b32  	%r809, %r792, 4;
	setp.eq.s32 	%p47, %r809, 0;
	@%p47 bra 	$L__BB0_86;
	ld.global.u32 	%r810, [%rd8+40];
	xor.b32  	%r935, %r935, %r810;
	ld.global.u32 	%r811, [%rd8+44];
	xor.b32  	%r1118, %r1118, %r811;
	ld.global.u32 	%r812, [%rd8+48];
	xor.b32  	%r1117, %r1117, %r812;
	ld.global.u32 	%r813, [%rd8+52];
	xor.b32  	%r1116, %r1116, %r813;
	ld.global.u32 	%r814, [%rd8+56];
	xor.b32  	%r931, %r931, %r814;
$L__BB0_86:
	and.b32  	%r816, %r792, 8;
	setp.eq.s32 	%p48, %r816, 0;
	@%p48 bra 	$L__BB0_88;
	ld.global.u32 	%r817, [%rd8+60];
	xor.b32  	%r935, %r935, %r817;
	ld.global.u32 	%r818, [%rd8+64];
	xor.b32  	%r1118, %r1118, %r818;
	ld.global.u32 	%r819, [%rd8+68];
	xor.b32  	%r1117, %r1117, %r819;
	ld.global.u32 	%r820, [%rd8+72];
	xor.b32  	%r1116, %r1116, %r820;
	ld.global.u32 	%r821, [%rd8+76];
	xor.b32  	%r931, %r931, %r821;
$L__BB0_88:
	and.b32  	%r823, %r792, 16;
	setp.eq.s32 	%p49, %r823, 0;
	@%p49 bra 	$L__BB0_90;
	ld.global.u32 	%r824, [%rd8+80];
	xor.b32  	%r935, %r935, %r824;
	ld.global.u32 	%r825, [%rd8+84];
	xor.b32  	%r1118, %r1118, %r825;
	ld.global.u32 	%r826, [%rd8+88];
	xor.b32  	%r1117, %r1117, %r826;
	ld.global.u32 	%r827, [%rd8+92];
	xor.b32  	%r1116, %r1116, %r827;
	ld.global.u32 	%r828, [%rd8+96];
	xor.b32  	%r931, %r931, %r828;
$L__BB0_90:
	and.b32  	%r830, %r792, 32;
	setp.eq.s32 	%p50, %r830, 0;
	@%p50 bra 	$L__BB0_92;
	ld.global.u32 	%r831, [%rd8+100];
	xor.b32  	%r935, %r935, %r831;
	ld.global.u32 	%r832, [%rd8+104];
	xor.b32  	%r1118, %r1118, %r832;
	ld.global.u32 	%r833, [%rd8+108];
	xor.b32  	%r1117, %r1117, %r833;
	ld.global.u32 	%r834, [%rd8+112];
	xor.b32  	%r1116, %r1116, %r834;
	ld.global.u32 	%r835, [%rd8+116];
	xor.b32  	%r931, %r931, %r835;
$L__BB0_92:
	and.b32  	%r837, %r792, 64;
	setp.eq.s32 	%p51, %r837, 0;
	@%p51 bra 	$L__BB0_94;
	ld.global.u32 	%r838, [%rd8+120];
	xor.b32  	%r935, %r935, %r838;
	ld.global.u32 	%r839, [%rd8+124];
	xor.b32  	%r1118, %r1118, %r839;
	ld.global.u32 	%r840, [%rd8+128];
	xor.b32  	%r1117, %r1117, %r840;
	ld.global.u32 	%r841, [%rd8+132];
	xor.b32  	%r1116, %r1116, %r841;
	ld.global.u32 	%r842, [%rd8+136];
	xor.b32  	%r931, %r931, %r842;
$L__BB0_94:
	and.b32  	%r844, %r792, 128;
	setp.eq.s32 	%p52, %r844, 0;
	@%p52 bra 	$L__BB0_96;
	ld.global.u32 	%r845, [%rd8+140];
	xor.b32  	%r935, %r935, %r845;
	ld.global.u32 	%r846, [%rd8+144];
	xor.b32  	%r1118, %r1118, %r846;
	ld.global.u32 	%r847, [%rd8+148];
	xor.b32  	%r1117, %r1117, %r847;
	ld.global.u32 	%r848, [%rd8+152];
	xor.b32  	%r1116, %r1116, %r848;
	ld.global.u32 	%r849, [%rd8+156];
	xor.b32  	%r931, %r931, %r849;
$L__BB0_96:
	and.b32  	%r851, %r792, 256;
	setp.eq.s32 	%p53, %r851, 0;
	@%p53 bra 	$L__BB0_98;
	ld.global.u32 	%r852, [%rd8+160];
	xor.b32  	%r935, %r935, %r852;
	ld.global.u32 	%r853, [%rd8+164];
	xor.b32  	%r1118, %r1118, %r853;
	ld.global.u32 	%r854, [%rd8+168];
	xor.b32  	%r1117, %r1117, %r854;
	ld.global.u32 	%r855, [%rd8+172];
	xor.b32  	%r1116, %r1116, %r855;
	ld.global.u32 	%r856, [%rd8+176];
	xor.b32  	%r931, %r931, %r856;
$L__BB0_98:
	and.b32  	%r858, %r792, 512;
	setp.eq.s32 	%p54, %r858, 0;
	@%p54 bra 	$L__BB0_100;
	ld.global.u32 	%r859, [%rd8+180];
	xor.b32  	%r935, %r935, %r859;
	ld.global.u32 	%r860, [%rd8+184];
	xor.b32  	%r1118, %r1118, %r860;
	ld.global.u32 	%r861, [%rd8+188];
	xor.b32  	%r1117, %r1117, %r861;
	ld.global.u32 	%r862, [%rd8+192];
	xor.b32  	%r1116, %r1116, %r862;
	ld.global.u32 	%r863, [%rd8+196];
	xor.b32  	%r931, %r931, %r863;
$L__BB0_100:
	and.b32  	%r865, %r792, 1024;
	setp.eq.s32 	%p55, %r865, 0;
	@%p55 bra 	$L__BB0_102;
	ld.global.u32 	%r866, [%rd8+200];
	xor.b32  	%r935, %r935, %r866;
	ld.global.u32 	%r867, [%rd8+204];
	xor.b32  	%r1118, %r1118, %r867;
	ld.global.u32 	%r868, [%rd8+208];
	xor.b32  	%r1117, %r1117, %r868;
	ld.global.u32 	%r869, [%rd8+212];
	xor.b32  	%r1116, %r1116, %r869;
	ld.global.u32 	%r870, [%rd8+216];
	xor.b32  	%r931, %r931, %r870;
$L__BB0_102:
	and.b32  	%r872, %r792, 2048;
	setp.eq.s32 	%p56, %r872, 0;
	@%p56 bra 	$L__BB0_104;
	ld.global.u32 	%r873, [%rd8+220];
	xor.b32  	%r935, %r935, %r873;
	ld.global.u32 	%r874, [%rd8+224];
	xor.b32  	%r1118, %r1118, %r874;
	ld.global.u32 	%r875, [%rd8+228];
	xor.b32  	%r1117, %r1117, %r875;
	ld.global.u32 	%r876, [%rd8+232];
	xor.b32  	%r1116, %r1116, %r876;
	ld.global.u32 	%r877, [%rd8+236];
	xor.b32  	%r931, %r931, %r877;
$L__BB0_104:
	and.b32  	%r879, %r792, 4096;
	setp.eq.s32 	%p57, %r879, 0;
	@%p57 bra 	$L__BB0_106;
	ld.global.u32 	%r880, [%rd8+240];
	xor.b32  	%r935, %r935, %r880;
	ld.global.u32 	%r881, [%rd8+244];
	xor.b32  	%r1118, %r1118, %r881;
	ld.global.u32 	%r882, [%rd8+248];
	xor.b32  	%r1117, %r1117, %r882;
	ld.global.u32 	%r883, [%rd8+252];
	xor.b32  	%r1116, %r1116, %r883;
	ld.global.u32 	%r884, [%rd8+256];
	xor.b32  	%r931, %r931, %r884;
$L__BB0_106:
	and.b32  	%r886, %r792, 8192;
	setp.eq.s32 	%p58, %r886, 0;
	@%p58 bra 	$L__BB0_108;
	ld.global.u32 	%r887, [%rd8+260];
	xor.b32  	%r935, %r935, %r887;
	ld.global.u32 	%r888, [%rd8+264];
	xor.b32  	%r1118, %r1118, %r888;
	ld.global.u32 	%r889, [%rd8+268];
	xor.b32  	%r1117, %r1117, %r889;
	ld.global.u32 	%r890, [%rd8+272];
	xor.b32  	%r1116, %r1116, %r890;
	ld.global.u32 	%r891, [%rd8+276];
	xor.b32  	%r931, %r931, %r891;
$L__BB0_108:
	and.b32  	%r893, %r792, 16384;
	setp.eq.s32 	%p59, %r893, 0;
	@%p59 bra 	$L__BB0_110;
	ld.global.u32 	%r894, [%rd8+280];
	xor.b32  	%r935, %r935, %r894;
	ld.global.u32 	%r895, [%rd8+284];
	xor.b32  	%r1118, %r1118, %r895;
	ld.global.u32 	%r896, [%rd8+288];
	xor.b32  	%r1117, %r1117, %r896;
	ld.global.u32 	%r897, [%rd8+292];
	xor.b32  	%r1116, %r1116, %r897;
	ld.global.u32 	%r898, [%rd8+296];
	xor.b32  	%r931, %r931, %r898;
$L__BB0_110:
	and.b32  	%r900, %r792, 32768;
	setp.eq.s32 	%p60, %r900, 0;
	@%p60 bra 	$L__BB0_112;
	ld.global.u32 	%r901, [%rd8+300];
	xor.b32  	%r935, %r935, %r901;
	ld.global.u32 	%r902, [%rd8+304];
	xor.b32  	%r1118, %r1118, %r902;
	ld.global.u32 	%r903, [%rd8+308];
	xor.b32  	%r1117, %r1117, %r903;
	ld.global.u32 	%r904, [%rd8+312];
	xor.b32  	%r1116, %r1116, %r904;
	ld.global.u32 	%r905, [%rd8+316];
	xor.b32  	%r931, %r931, %r905;
$L__BB0_112:
	add.s32 	%r1114, %r1114, 16;
	setp.ne.s32 	%p61, %r1114, 32;
	@%p61 bra 	$L__BB0_80;
	mad.lo.s32 	%r906, %r1108, -31, %r367;
	add.s32 	%r1108, %r906, 1;
	setp.ne.s32 	%p62, %r1108, 5;
	@%p62 bra 	$L__BB0_79;
	st.local.u32 	[%rd1+4], %r935;
	st.local.v2.u32 	[%rd1+8], {%r1118, %r1117};
	st.local.v2.u32 	[%rd1+16], {%r1116, %r931};
$L__BB0_115:
	shr.u64 	%rd31, %rd3, 2;
	add.s32 	%r918, %r918, 1;
	setp.gt.u64 	%p63, %rd3, 3;
	@%p63 bra 	$L__BB0_3;
$L__BB0_116:
	shr.u32 	%r907, %r935, 2;
	xor.b32  	%r908, %r907, %r935;
	shl.b32 	%r909, %r931, 4;
	shl.b32 	%r910, %r908, 1;
	xor.b32  	%r911, %r910, %r909;
	xor.b32  	%r912, %r911, %r908;
	xor.b32  	%r913, %r912, %r931;
	add.s32 	%r914, %r2, %r913;
	add.s32 	%r915, %r914, 362437;
	cvt.rn.f32.u32 	%f5, %r915;
	fma.rn.f32 	%f6, %f5, 0f2F800000, 0f2F000000;
	setp.leu.f32 	%p64, %f6, %f3;
	mov.f32 	%f7, 0f00000000;
	@%p64 bra 	$L__BB0_118;
	cvta.to.global.u64 	%rd25, %rd10;
	shl.b64 	%rd26, %rd2, 2;
	add.s64 	%rd27, %rd25, %rd26;
	ld.global.f32 	%f7, [%rd27];
$L__BB0_118:
	cvta.to.global.u64 	%rd28, %rd11;
	shl.b64 	%rd29, %rd2, 2;
	add.s64 	%rd30, %rd28, %rd29;
	st.global.f32 	[%rd30], %f7;
$L__BB0_119:
	ret;

}


// ===== COMPILED SASS (sm_100) =====

	.target	sm_100

	.elftype	@"ET_EXEC"


//--------------------- .note.nv.tkinfo           --------------------------
	.section	.note.nv.tkinfo,"",@"SHT_NOTE"
	.sectionflags	@"SHF_NOTE_NV_TKINFO"
	.tkinfo
        /*0018*/ 	.word	0x00000002
        /*0030*/ 	.string	""
        /*0030*/ 	.string	"ptxas"
        /*0030*/ 	.string	"Cuda compilation tools, release 13.0, V13.0.88"
        /*0030*/ 	.string	"Build cuda_13.0.r13.0/compiler.36424714_0"
        /*0030*/ 	.string	"-arch sm_100 -m 64 "



//--------------------- .note.nv.cuinfo           --------------------------
	.section	.note.nv.cuinfo,"",@"SHT_NOTE"
	.sectionflags	@"SHF_NOTE_NV_CUINFO"
        /*0018*/ 	.short	0x0002
        /*001a*/ 	.short	0x0064
        /*001c*/ 	.short	0x0082
	.zero		2


//--------------------- .nv.info                  --------------------------
	.section	.nv.info,"",@"SHT_CUDA_INFO"
	.align	4


	//----- nvinfo : EIATTR_REGCOUNT
	.align		4
        /*0000*/ 	.byte	0x04, 0x2f
        /*0002*/ 	.short	(.L_10 - .L_9)
	.align		4
.L_9:
        /*0004*/ 	.word	index@(_Z7dropoutPfS_ify)
        /*0008*/ 	.word	0x0000001f


	//----- nvinfo : EIATTR_FRAME_SIZE
	.align		4
.L_10:
        /*000c*/ 	.byte	0x04, 0x11
        /*000e*/ 	.short	(.L_12 - .L_11)
	.align		4
.L_11:
        /*0010*/ 	.word	index@(_Z7dropoutPfS_ify)
        /*0014*/ 	.word	0x00000030


	//----- nvinfo : EIATTR_MIN_STACK_SIZE
	.align		4
.L_12:
        /*0018*/ 	.byte	0x04, 0x12
        /*001a*/ 	.short	(.L_14 - .L_13)
	.align		4
.L_13:
        /*001c*/ 	.word	index@(_Z7dropoutPfS_ify)
        /*0020*/ 	.word	0x00000030
.L_14:


//--------------------- .nv.compat                --------------------------
	.section	.nv.compat,"",@"SHT_CUDA_COMPAT_INFO"
	.align	4
        /*0000*/ 	.byte	0x02, 0x09, 0x00, 0x00, 0x02, 0x02, 0x01, 0x00, 0x02, 0x05, 0x05, 0x00, 0x03, 0x07, 0x01, 0x01
        /*0010*/ 	.byte	0x02, 0x03, 0x00, 0x00, 0x02, 0x06, 0x01, 0x00, 0x04, 0x0b, 0x08, 0x00, 0x09, 0x00, 0x00, 0x00
        /*0020*/ 	.byte	0x00, 0x00, 0x00, 0x00


//--------------------- .nv.info._Z7dropoutPfS_ify --------------------------
	.section	.nv.info._Z7dropoutPfS_ify,"",@"SHT_CUDA_INFO"
	.sectionflags	@""
	.align	4


	//----- nvinfo : EIATTR_CUDA_API_VERSION
	.align		4
        /*0000*/ 	.byte	0x04, 0x37
        /*0002*/ 	.short	(.L_16 - .L_15)
.L_15:
        /*0004*/ 	.word	0x00000082


	//----- nvinfo : EIATTR_KPARAM_INFO
	.align		4
.L_16:
        /*0008*/ 	.byte	0x04, 0x17
        /*000a*/ 	.short	(.L_18 - .L_17)
.L_17:
        /*000c*/ 	.word	0x00000000
        /*0010*/ 	.short	0x0004
        /*0012*/ 	.short	0x0018
        /*0014*/ 	.byte	0x00, 0xf0, 0x21, 0x00


	//----- nvinfo : EIATTR_KPARAM_INFO
	.align		4
.L_18:
        /*0018*/ 	.byte	0x04, 0x17
        /*001a*/ 	.short	(.L_20 - .L_19)
.L_19:
        /*001c*/ 	.word	0x00000000
        /*0020*/ 	.short	0x0003
        /*0022*/ 	.short	0x0014
        /*0024*/ 	.byte	0x00, 0xf0, 0x11, 0x00


	//----- nvinfo : EIATTR_KPARAM_INFO
	.align		4
.L_20:
        /*0028*/ 	.byte	0x04, 0x17
        /*002a*/ 	.short	(.L_22 - .L_21)
.L_21:
        /*002c*/ 	.word	0x00000000
        /*0030*/ 	.short	0x0002
        /*0032*/ 	.short	0x0010
        /*0034*/ 	.byte	0x00, 0xf0, 0x11, 0x00


	//----- nvinfo : EIATTR_KPARAM_INFO
	.align		4
.L_22:
        /*0038*/ 	.byte	0x04, 0x17
        /*003a*/ 	.short	(.L_24 - .L_23)
.L_23:
        /*003c*/ 	.word	0x00000000
        /*0040*/ 	.short	0x0001
        /*0042*/ 	.short	0x0008
        /*0044*/ 	.byte	0x00, 0xf5, 0x21, 0x00


	//----- nvinfo : EIATTR_KPARAM_INFO
	.align		4
.L_24:
        /*0048*/ 	.byte	0x04, 0x17
        /*004a*/ 	.short	(.L_26 - .L_25)
.L_25:
        /*004c*/ 	.word	0x00000000
        /*0050*/ 	.short	0x0000
        /*0052*/ 	.short	0x0000
        /*0054*/ 	.byte	0x00, 0xf5, 0x21, 0x00


	//----- nvinfo : EIATTR_SPARSE_MMA_MASK
	.align		4
.L_26:
        /*0058*/ 	.byte	0x03, 0x50
        /*005a*/ 	.short	0x0000


	//----- nvinfo : EIATTR_MAXREG_COUNT
	.align		4
        /*005c*/ 	.byte	0x03, 0x1b
        /*005e*/ 	.short	0x00ff


	//----- nvinfo : EIATTR_MERCURY_ISA_VERSION
	.align		4
        /*0060*/ 	.byte	0x03, 0x5f
        /*0062*/ 	.short	0x0101


	//----- nvinfo : EIATTR_VRC_CTA_INIT_COUNT
	.align		4
        /*0064*/ 	.byte	0x02, 0x4a
	.zero		1
	.zero		1


	//----- nvinfo : EIATTR_EXIT_INSTR_OFFSETS
	.align		4
        /*0068*/ 	.byte	0x04, 0x1c
        /*006a*/ 	.short	(.L_28 - .L_27)


	//   ....[0]....
.L_27:
        /*006c*/ 	.word	0x00000080


	//   ....[1]....
        /*0070*/ 	.word	0x00002870


	//----- nvinfo : EIATTR_CRS_STACK_SIZE
	.align		4
.L_28:
        /*0074*/ 	.byte	0x04, 0x1e
        /*0076*/ 	.short	(.L_30 - .L_29)
.L_29:
        /*0078*/ 	.word	0x00000000


	//----- nvinfo : EIATTR_CBANK_PARAM_SIZE
	.align		4
.L_30:
        /*007c*/ 	.byte	0x03, 0x19
        /*007e*/ 	.short	0x0020


	//----- nvinfo : EIATTR_PARAM_CBANK
	.align		4
        /*0080*/ 	.byte	0x04, 0x0a
        /*0082*/ 	.short	(.L_32 - .L_31)
	.align		4
.L_31:
        /*0084*/ 	.word	index@(.nv.constant0._Z7dropoutPfS_ify)
        /*0088*/ 	.short	0x0380
        /*008a*/ 	.short	0x0020


	//----- nvinfo : EIATTR_SW_WAR
	.align		4
.L_32:
        /*008c*/ 	.byte	0x04, 0x36
        /*008e*/ 	.short	(.L_34 - .L_33)
.L_33:
        /*0090*/ 	.word	0x00000008
.L_34:


//--------------------- .nv.callgraph             --------------------------
	.section	.nv.callgraph,"",@"SHT_CUDA_CALLGRAPH"
	.align	4
	.sectionentsize	8
	.align		4
        /*0000*/ 	.word	0x00000000
	.align		4
        /*0004*/ 	.word	0xffffffff
	.align		4
        /*0008*/ 	.word	0x00000000
	.align		4
        /*000c*/ 	.word	0xfffffffe
	.align		4
        /*0010*/ 	.word	0x00000000
	.align		4
        /*0014*/ 	.word	0xfffffffd
	.align		4
        /*0018*/ 	.word	0x00000000
	.align		4
        /*001c*/ 	.word	0xfffffffc


//--------------------- .nv.constant4             --------------------------
	.section	.nv.constant4,"a",@progbits
	.align	8
	.align		8
.nv.constant4:
        /*0000*/ 	.dword	precalc_xorwow_matrix
	.align		8
        /*0008*/ 	.dword	precalc_xorwow_offset_matrix
	.align		8
        /*0010*/ 	.dword	mrg32k3aM1
	.align		8
        /*0018*/ 	.dword	mrg32k3aM2
	.align		8
        /*0020*/ 	.dword	mrg32k3aM1SubSeq
	.align		8
        /*0028*/ 	.dword	mrg32k3aM2SubSeq
	.align		8
        /*0030*/ 	.dword	mrg32k3aM1Seq
	.align		8
        /*0038*/ 	.dword	mrg32k3aM2Seq


//--------------------- .nv.constant3             --------------------------
	.section	.nv.constant3,"a",@progbits
	.align	8
.nv.constant3:
	.type		__cr_lgamma_table,@object
	.size		__cr_lgamma_table,(.L_8 - __cr_lgamma_table)
__cr_lgamma_table:
        /*0000*/ 	.byte	0x00, 0x00, 0x00, 0x00, 0x00, 0x00, 0x00, 0x00, 0x00, 0x00, 0x00, 0x00, 0x00, 0x00, 0x00, 0x00
        /*0010*/ 	.byte	0xef, 0x39, 0xfa, 0xfe, 0x42, 0x2e, 0xe6, 0x3f, 0x02, 0x20, 0x2a, 0xfa, 0x0b, 0xab, 0xfc, 0x3f
        /*0020*/ 	.byte	0xf9, 0x2c, 0x92, 0x7c, 0xa7, 0x6c, 0x09, 0x40, 0xc9, 0x79, 0x44, 0x3c, 0x64, 0x26, 0x13, 0x40
        /*0030*/ 	.byte	0xca, 0x01, 0xcf, 0x3a, 0x27, 0x51, 0x1a, 0x40, 0x30, 0xcc, 0x2d, 0xf3, 0xe1, 0x0c, 0x21, 0x40
        /*0040*/ 	.byte	0x0d, 0xb7, 0xfc, 0x82, 0x8e, 0x35, 0x25, 0x40
.L_8:


//--------------------- .text._Z7dropoutPfS_ify   --------------------------
	.section	.text._Z7dropoutPfS_ify,"ax",@progbits
	.align	128
        .global         _Z7dropoutPfS_ify
        .type           _Z7dropoutPfS_ify,@function
        .size           _Z7dropoutPfS_ify,(.L_x_12 - _Z7dropoutPfS_ify)
        .other          _Z7dropoutPfS_ify,@"STO_CUDA_ENTRY STV_DEFAULT"
_Z7dropoutPfS_ify:
.text._Z7dropoutPfS_ify:
[----:B------:R-:W0:Y:S01]  /*0000*/  LDC R1, c[0x0][0x37c] ;  /* 0x0000df00ff017b82 */ /* 0x000e220000000800 */
[----:B------:R-:W1:Y:S07]  /*0010*/  S2R R3, SR_TID.X ;  /* 0x0000000000037919 */ /* 0x000e6e0000002100 */
[----:B------:R-:W1:Y:S01]  /*0020*/  S2UR UR4, SR_CTAID.X ;  /* 0x00000000000479c3 */ /* 0x000e620000002500 */
[----:B------:R-:W2:Y:S01]  /*0030*/  LDCU UR5, c[0x0][0x390] ;  /* 0x00007200ff0577ac */ /* 0x000ea20008000800 */
[----:B0-----:R-:W-:-:S06]  /*0040*/  VIADD R1, R1, 0xffffffd0 ;  /* 0xffffffd001017836 */ /* 0x001fcc0000000000 */
[----:B------:R-:W1:Y:S02]  /*0050*/  LDC R10, c[0x0][0x360] ;  /* 0x0000d800ff0a7b82 */ /* 0x000e640000000800 */
[----:B-1----:R-:W-:-:S05]  /*0060*/  IMAD R10, R10, UR4, R3 ;  /* 0x000000040a0a7c24 */ /* 0x002fca000f8e0203 */
[----:B--2---:R-:W-:-:S13]  /*0070*/  ISETP.GE.AND P0, PT, R10, UR5, PT ;  /* 0x000000050a007c0c */ /* 0x004fda000bf06270 */
[----:B------:R-:W-:Y:S05]  /*0080*/  @P0 EXIT ;  /* 0x000000000000094d */ /* 0x000fea0003800000 */
[----:B------:R-:W0:Y:S01]  /*0090*/  LDC.64 R2, c[0x0][0x398] ;  /* 0x0000e600ff027b82 */ /* 0x000e220000000a00 */
[----:B------:R-:W-:Y:S01]  /*00a0*/  ISETP.NE.AND P0, PT, R10, RZ, PT ;  /* 0x000000ff0a00720c */ /* 0x000fe20003f05270 */
[----:B------:R-:W1:Y:S01]  /*00b0*/  LDCU.64 UR6, c[0x0][0x358] ;  /* 0x00006b00ff0677ac */ /* 0x000e620008000a00 */
[----:B------:R-:W-:Y:S01]  /*00c0*/  BSSY.RECONVERGENT B0, `(.L_x_0) ;  /* 0x000025e000007945 */ /* 0x000fe20003800200 */
[----:B0-----:R-:W-:Y:S02]  /*00d0*/  LOP3.LUT R0, R2, 0xaad26b49, RZ, 0x3c, !PT ;  /* 0xaad26b4902007812 */ /* 0x001fe400078e3cff */
[----:B------:R-:W-:-:S03]  /*00e0*/  LOP3.LUT R2, R3, 0xf7dcefdd, RZ, 0x3c, !PT ;  /* 0xf7dcefdd03027812 */ /* 0x000fc600078e3cff */
[----:B------:R-:W-:Y:S02]  /*00f0*/  IMAD R0, R0, 0x4182bed5, RZ ;  /* 0x4182bed500007824 */ /* 0x000fe400078e02ff */
[----:B------:R-:W-:Y:S02]  /*0100*/  IMAD R9, R2, -0x658354e5, RZ ;  /* 0x9a7cab1b02097824 */ /* 0x000fe400078e02ff */
[C---:B------:R-:W-:Y:S01]  /*0110*/  VIADD R5, R0.reuse, 0x583f19 ;  /* 0x00583f1900057836 */ /* 0x040fe20000000000 */
[C---:B------:R-:W-:Y:S01]  /*0120*/  LOP3.LUT R6, R0.reuse, 0x159a55e5, RZ, 0x3c, !PT ;  /* 0x159a55e500067812 */ /* 0x040fe200078e3cff */
[C---:B------:R-:W-:Y:S01]  /*0130*/  VIADD R3, R0.reuse, 0x75bcd15 ;  /* 0x075bcd1500037836 */ /* 0x040fe20000000000 */
[----:B------:R-:W-:Y:S01]  /*0140*/  IADD3 R2, PT, PT, R0, 0x64f0c9, R9 ;  /* 0x0064f0c900027810 */ /* 0x000fe20007ffe009 */
[C---:B------:R-:W-:Y:S01]  /*0150*/  VIADD R7, R9.reuse, 0x1f123bb5 ;  /* 0x1f123bb509077836 */ /* 0x040fe20000000000 */
[----:B------:R-:W-:Y:S02]  /*0160*/  LOP3.LUT R4, R9, 0x5491333, RZ, 0x3c, !PT ;  /* 0x0549133309047812 */ /* 0x000fe400078e3cff */
[----:B------:R-:W-:Y:S01]  /*0170*/  SHF.R.S32.HI R0, RZ, 0x1f, R10 ;  /* 0x0000001fff007819 */ /* 0x000fe2000001140a */
[----:B------:R0:W-:Y:S04]  /*0180*/  STL.64 [R1], R2 ;  /* 0x0000000201007387 */ /* 0x0001e80000100a00 */
[----:B------:R0:W-:Y:S04]  /*0190*/  STL.64 [R1+0x8], R6 ;  /* 0x0000080601007387 */ /* 0x0001e80000100a00 */
[----:B------:R0:W-:Y:S01]  /*01a0*/  STL.64 [R1+0x10], R4 ;  /* 0x0000100401007387 */ /* 0x0001e20000100a00 */
[----:B-1----:R-:W-:Y:S05]  /*01b0*/  @!P0 BRA `(.L_x_1) ;  /* 0x0000002400388947 */ /* 0x002fea0003800000 */
[----:B------:R-:W-:Y:S02]  /*01c0*/  IMAD.MOV.U32 R13, RZ, RZ, R0 ;  /* 0x000000ffff0d7224 */ /* 0x000fe400078e0000 */
[----:B------:R-:W-:Y:S02]  /*01d0*/  IMAD.MOV.U32 R11, RZ, RZ, RZ ;  /* 0x000000ffff0b7224 */ /* 0x000fe400078e00ff */
[----:B0-----:R-:W-:-:S07]  /*01e0*/  IMAD.MOV.U32 R2, RZ, RZ, R10 ;  /* 0x000000ffff027224 */ /* 0x001fce00078e000a */
.L_x_10:
[----:B------:R-:W-:Y:S01]  /*01f0*/  LOP3.LUT R0, R2, 0x3, RZ, 0xc0, !PT ;  /* 0x0000000302007812 */ /* 0x000fe200078ec0ff */
[----:B------:R-:W-:Y:S03]  /*0200*/  BSSY.RECONVERGENT B1, `(.L_x_2) ;  /* 0x0000243000017945 */ /* 0x000fe60003800200 */
[----:B------:R-:W-:-:S04]  /*0210*/  ISETP.NE.U32.AND P0, PT, R0, RZ, PT ;  /* 0x000000ff0000720c */ /* 0x000fc80003f05070 */
[----:B------:R-:W-:-:S13]  /*0220*/  ISETP.NE.AND.EX P0, PT, RZ, RZ, PT, P0 ;  /* 0x000000ffff00720c */ /* 0x000fda0003f05300 */
[----:B0-----:R-:W-:Y:S05]  /*0230*/  @!P0 BRA `(.L_x_3) ;  /* 0x0000002000fc8947 */ /* 0x001fea0003800000 */
[----:B------:R-:W0:Y:S01]  /*0240*/  LDC.64 R8, c[0x4][RZ] ;  /* 0x01000000ff087b82 */ /* 0x000e220000000a00 */
[----:B------:R-:W-:Y:S01]  /*0250*/  IMAD.MOV.U32 R0, RZ, RZ, RZ ;  /* 0x000000ffff007224 */ /* 0x000fe200078e00ff */
[----:B------:R-:W-:Y:S02]  /*0260*/  CS2R R4, SRZ ;  /* 0x0000000000047805 */ /* 0x000fe4000001ff00 */
[----:B------:R-:W-:Y:S01]  /*0270*/  CS2R R6, SRZ ;  /* 0x0000000000067805 */ /* 0x000fe2000001ff00 */
[----:B------:R-:W-:Y:S02]  /*0280*/  IMAD.MOV.U32 R3, RZ, RZ, RZ ;  /* 0x000000ffff037224 */ /* 0x000fe400078e00ff */
[----:B0-----:R-:W-:-:S07]  /*0290*/  IMAD.WIDE.U32 R8, R11, 0xc80, R8 ;  /* 0x00000c800b087825 */ /* 0x001fce00078e0008 */
.L_x_5:
[----:B------:R-:W-:-:S06]  /*02a0*/  IMAD R12, R0, 0x4, R1 ;  /* 0x00000004000c7824 */ /* 0x000fcc00078e0201 */
[----:B------:R-:W5:Y:S01]  /*02b0*/  LDL R12, [R12+0x4] ;  /* 0x000004000c0c7983 */ /* 0x000f620000100800 */
[----:B------:R-:W-:-:S05]  /*02c0*/  UMOV UR4, URZ ;  /* 0x000000ff00047c82 */ /* 0x000fca0008000000 */
.L_x_4:
[----:B-----5:R-:W-:Y:S01]  /*02d0*/  SHF.R.U32.HI R22, RZ, UR4, R12 ;  /* 0x00000004ff167c19 */ /* 0x020fe2000801160c */
[----:B------:R-:W-:-:S03]  /*02e0*/  IMAD.SHL.U32 R14, R0, 0x20, RZ ;  /* 0x00000020000e7824 */ /* 0x000fc600078e00ff */
[----:B------:R-:W-:Y:S01]  /*02f0*/  LOP3.LUT R15, R22, 0x1, RZ, 0xc0, !PT ;  /* 0x00000001160f7812 */ /* 0x000fe200078ec0ff */
[----:B------:R-:W-:-:S03]  /*0300*/  VIADD R14, R14, UR4 ;  /* 0x000000040e0e7c36 */ /* 0x000fc60008000000 */
[----:B------:R-:W-:Y:S01]  /*0310*/  ISETP.NE.U32.AND P0, PT, R15, 0x1, PT ;  /* 0x000000010f00780c */ /* 0x000fe20003f05070 */
[----:B------:R-:W-:-:S03]  /*0320*/  IMAD R15, R14, 0x5, RZ ;  /* 0x000000050e0f7824 */ /* 0x000fc600078e02ff */
[----:B------:R-:W-:Y:S01]  /*0330*/  R2P PR, R22, 0x7e ;  /* 0x0000007e16007804 */ /* 0x000fe20000000000 */
[----:B------:R-:W-:-:S08]  /*0340*/  IMAD.WIDE.U32 R14, R15, 0x4, R8 ;  /* 0x000000040f0e7825 */ /* 0x000fd000078e0008 */
[----:B------:R-:W2:Y:S04]  /*0350*/  @!P0 LDG.E R16, desc[UR6][R14.64+0x10] ;  /* 0x000010060e108981 */ /* 0x000ea8000c1e1900 */
[----:B------:R-:W3:Y:S04]  /*0360*/  @P1 LDG.E R18, desc[UR6][R14.64+0x24] ;  /* 0x000024060e121981 */ /* 0x000ee8000c1e1900 */
[----:B------:R-:W4:Y:S04]  /*0370*/  @P2 LDG.E R20, desc[UR6][R14.64+0x38] ;  /* 0x000038060e142981 */ /* 0x000f28000c1e1900 */
[----:B------:R-:W4:Y:S04]  /*0380*/  @P3 LDG.E R24, desc[UR6][R14.64+0x4c] ;  /* 0x00004c060e183981 */ /* 0x000f28000c1e1900 */
[----:B------:R-:W4:Y:S04]  /*0390*/  @P4 LDG.E R26, desc[UR6][R14.64+0x60] ;  /* 0x000060060e1a4981 */ /* 0x000f28000c1e1900 */
[----:B------:R-:W4:Y:S04]  /*03a0*/  @!P0 LDG.E R17, desc[UR6][R14.64+0x4] ;  /* 0x000004060e118981 */ /* 0x000f28000c1e1900 */
[----:B------:R-:W4:Y:S04]  /*03b0*/  @!P0 LDG.E R19, desc[UR6][R14.64+0xc] ;  /* 0x00000c060e138981 */ /* 0x000f28000c1e1900 */
[----:B------:R-:W4:Y:S04]  /*03c0*/  @P1 LDG.E R21, desc[UR6][R14.64+0x18] ;  /* 0x000018060e151981 */ /* 0x000f28000c1e1900 */
[----:B------:R-:W4:Y:S04]  /*03d0*/  @P3 LDG.E R23, desc[UR6][R14.64+0x40] ;  /* 0x000040060e173981 */ /* 0x000f28000c1e1900 */
[----:B------:R-:W4:Y:S04]  /*03e0*/  @P5 LDG.E R25, desc[UR6][R14.64+0x70] ;  /* 0x000070060e195981 */ /* 0x000f28000c1e1900 */
[----:B------:R-:W4:Y:S01]  /*03f0*/  @P6 LDG.E R28, desc[UR6][R14.64+0x88] ;  /* 0x000088060e1c6981 */ /* 0x000f22000c1e1900 */
[----:B--2---:R-:W-:-:S03]  /*0400*/  @!P0 LOP3.LUT R5, R5, R16, RZ, 0x3c, !PT ;  /* 0x0000001005058212 */ /* 0x004fc600078e3cff */
[----:B------:R-:W2:Y:S01]  /*0410*/  @!P0 LDG.E R16, desc[UR6][R14.64] ;  /* 0x000000060e108981 */ /* 0x000ea2000c1e1900 */
[----:B---3--:R-:W-:-:S03]  /*0420*/  @P1 LOP3.LUT R5, R5, R18, RZ, 0x3c, !PT ;  /* 0x0000001205051212 */ /* 0x008fc600078e3cff */
[----:B------:R-:W3:Y:S01]  /*0430*/  @!P0 LDG.E R18, desc[UR6][R14.64+0x8] ;  /* 0x000008060e128981 */ /* 0x000ee2000c1e1900 */
[----:B----4-:R-:W-:-:S03]  /*0440*/  @P2 LOP3.LUT R5, R5, R20, RZ, 0x3c, !PT ;  /* 0x0000001405052212 */ /* 0x010fc600078e3cff */
[----:B------:R-:W4:Y:S01]  /*0450*/  @P1 LDG.E R20, desc[UR6][R14.64+0x14] ;  /* 0x000014060e141981 */ /* 0x000f22000c1e1900 */
[----:B------:R-:W-:-:S03]  /*0460*/  @P3 LOP3.LUT R5, R5, R24, RZ, 0x3c, !PT ;  /* 0x0000001805053212 */ /* 0x000fc600078e3cff */
[----:B------:R-:W4:Y:S01]  /*0470*/  @P5 LDG.E R24, desc[UR6][R14.64+0x74] ;  /* 0x000074060e185981 */ /* 0x000f22000c1e1900 */
[----:B------:R-:W-:-:S03]  /*0480*/  @P4 LOP3.LUT R5, R5, R26, RZ, 0x3c, !PT ;  /* 0x0000001a05054212 */ /* 0x000fc600078e3cff */
[----:B------:R-:W4:Y:S01]  /*0490*/  @P3 LDG.E R26, desc[UR6][R14.64+0x44] ;  /* 0x000044060e1a3981 */ /* 0x000f22000c1e1900 */
[----:B------:R-:W-:-:S03]  /*04a0*/  @!P0 LOP3.LUT R6, R6, R17, RZ, 0x3c, !PT ;  /* 0x0000001106068212 */ /* 0x000fc600078e3cff */
[----:B------:R-:W4:Y:S01]  /*04b0*/  @P1 LDG.E R17, desc[UR6][R14.64+0x20] ;  /* 0x000020060e111981 */ /* 0x000f22000c1e1900 */
[----:B------:R-:W-:-:S03]  /*04c0*/  @!P0 LOP3.LUT R4, R4, R19, RZ, 0x3c, !PT ;  /* 0x0000001304048212 */ /* 0x000fc600078e3cff */
[----:B------:R-:W4:Y:S01]  /*04d0*/  @P2 LDG.E R19, desc[UR6][R14.64+0x2c] ;  /* 0x00002c060e132981 */ /* 0x000f22000c1e1900 */
[----:B------:R-:W-:-:S03]  /*04e0*/  @P1 LOP3.LUT R6, R6, R21, RZ, 0x3c, !PT ;  /* 0x0000001506061212 */ /* 0x000fc600078e3cff */
[----:B------:R-:W4:Y:S01]  /*04f0*/  @P2 LDG.E R21, desc[UR6][R14.64+0x34] ;  /* 0x000034060e152981 */ /* 0x000f22000c1e1900 */
[----:B--2---:R-:W-:-:S03]  /*0500*/  @!P0 LOP3.LUT R3, R3, R16, RZ, 0x3c, !PT ;  /* 0x0000001003038212 */ /* 0x004fc600078e3cff */
[----:B------:R-:W2:Y:S01]  /*0510*/  @P1 LDG.E R16, desc[UR6][R14.64+0x1c] ;  /* 0x00001c060e101981 */ /* 0x000ea2000c1e1900 */
[----:B---3--:R-:W-:-:S03]  /*0520*/  @!P0 LOP3.LUT R7, R7, R18, RZ, 0x3c, !PT ;  /* 0x0000001207078212 */ /* 0x008fc600078e3cff */
[----:B------:R-:W3:Y:S01]  /*0530*/  @P2 LDG.E R18, desc[UR6][R14.64+0x28] ;  /* 0x000028060e122981 */ /* 0x000ee2000c1e1900 */
[----:B----4-:R-:W-:-:S03]  /*0540*/  @P1 LOP3.LUT R3, R3, R20, RZ, 0x3c, !PT ;  /* 0x0000001403031212 */ /* 0x010fc600078e3cff */
[----:B------:R-:W4:Y:S01]  /*0550*/  @P2 LDG.E R20, desc[UR6][R14.64+0x30] ;  /* 0x000030060e142981 */ /* 0x000f22000c1e1900 */
[----:B------:R-:W-:-:S03]  /*0560*/  @P5 LOP3.LUT R5, R5, R24, RZ, 0x3c, !PT ;  /* 0x0000001805055212 */ /* 0x000fc600078e3cff */
[----:B------:R-:W4:Y:S01]  /*0570*/  @P3 LDG.E R24, desc[UR6][R14.64+0x3c] ;  /* 0x00003c060e183981 */ /* 0x000f22000c1e1900 */
[----:B------:R-:W-:-:S03]  /*0580*/  @P1 LOP3.LUT R4, R4, R17, RZ, 0x3c, !PT ;  /* 0x0000001104041212 */ /* 0x000fc600078e3cff */
[----:B------:R-:W4:Y:S01]  /*0590*/  @P3 LDG.E R17, desc[UR6][R14.64+0x48] ;  /* 0x000048060e113981 */ /* 0x000f22000c1e1900 */
[----:B------:R-:W-:-:S03]  /*05a0*/  @P2 LOP3.LUT R6, R6, R19, RZ, 0x3c, !PT ;  /* 0x0000001306062212 */ /* 0x000fc600078e3cff */
[----:B------:R-:W4:Y:S01]  /*05b0*/  @P4 LDG.E R19, desc[UR6][R14.64+0x54] ;  /* 0x000054060e134981 */ /* 0x000f22000c1e1900 */
[----:B------:R-:W-:Y:S02]  /*05c0*/  @P2 LOP3.LUT R4, R4, R21, RZ, 0x3c, !PT ;  /* 0x0000001504042212 */ /* 0x000fe400078e3cff */
[----:B------:R-:W-:Y:S01]  /*05d0*/  @P3 LOP3.LUT R6, R6, R23, RZ, 0x3c, !PT ;  /* 0x0000001706063212 */ /* 0x000fe200078e3cff */
[----:B------:R-:W4:Y:S04]  /*05e0*/  @P4 LDG.E R21, desc[UR6][R14.64+0x5c] ;  /* 0x00005c060e154981 */ /* 0x000f28000c1e1900 */
[----:B------:R-:W4:Y:S01]  /*05f0*/  @P5 LDG.E R23, desc[UR6][R14.64+0x68] ;  /* 0x000068060e175981 */ /* 0x000f22000c1e1900 */
[----:B--2---:R-:W-:-:S03]  /*0600*/  @P1 LOP3.LUT R7, R7, R16, RZ, 0x3c, !PT ;  /* 0x0000001007071212 */ /* 0x004fc600078e3cff */
[----:B------:R-:W2:Y:S01]  /*0610*/  @P4 LDG.E R16, desc[UR6][R14.64+0x50] ;  /* 0x000050060e104981 */ /* 0x000ea2000c1e1900 */
[----:B---3--:R-:W-:-:S03]  /*0620*/  @P2 LOP3.LUT R3, R3, R18, RZ, 0x3c, !PT ;  /* 0x0000001203032212 */ /* 0x008fc600078e3cff */
[----:B------:R-:W3:Y:S01]  /*0630*/  @P4 LDG.E R18, desc[UR6][R14.64+0x58] ;  /* 0x000058060e124981 */ /* 0x000ee2000c1e1900 */
[----:B----4-:R-:W-:-:S03]  /*0640*/  @P2 LOP3.LUT R7, R7, R20, RZ, 0x3c, !PT ;  /* 0x0000001407072212 */ /* 0x010fc600078e3cff */
[----:B------:R-:W4:Y:S01]  /*0650*/  @P5 LDG.E R20, desc[UR6][R14.64+0x64] ;  /* 0x000064060e145981 */ /* 0x000f22000c1e1900 */
[----:B------:R-:W-:-:S03]  /*0660*/  @P3 LOP3.LUT R3, R3, R24, RZ, 0x3c, !PT ;  /* 0x0000001803033212 */ /* 0x000fc600078e3cff */
[----:B------:R-:W4:Y:S01]  /*0670*/  @P5 LDG.E R24, desc[UR6][R14.64+0x6c] ;  /* 0x00006c060e185981 */ /* 0x000f22000c1e1900 */
[----:B------:R-:W-:Y:S02]  /*0680*/  LOP3.LUT P0, RZ, R22, 0x80, RZ, 0xc0, !PT ;  /* 0x0000008016ff7812 */ /* 0x000fe4000780c0ff */
[----:B------:R-:W-:Y:S02]  /*0690*/  @P3 LOP3.LUT R7, R7, R26, RZ, 0x3c, !PT ;  /* 0x0000001a07073212 */ /* 0x000fe400078e3cff */
[----:B------:R-:W-:Y:S02]  /*06a0*/  @P3 LOP3.LUT R4, R4, R17, RZ, 0x3c, !PT ;  /* 0x0000001104043212 */ /* 0x000fe400078e3cff */
[----:B------:R-:W4:Y:S01]  /*06b0*/  @P6 LDG.E R17, desc[UR6][R14.64+0x7c] ;  /* 0x00007c060e116981 */ /* 0x000f22000c1e1900 */
[----:B------:R-:W-:-:S03]  /*06c0*/  @P4 LOP3.LUT R6, R6, R19, RZ, 0x3c, !PT ;  /* 0x0000001306064212 */ /* 0x000fc600078e3cff */
[----:B------:R-:W4:Y:S01]  /*06d0*/  @P6 LDG.E R19, desc[UR6][R14.64+0x84] ;  /* 0x000084060e136981 */ /* 0x000f22000c1e1900 */
[----:B------:R-:W-:-:S03]  /*06e0*/  @P4 LOP3.LUT R4, R4, R21, RZ, 0x3c, !PT ;  /* 0x0000001504044212 */ /* 0x000fc600078e3cff */
[----:B------:R-:W4:Y:S01]  /*06f0*/  @P0 LDG.E R26, desc[UR6][R14.64+0x9c] ;  /* 0x00009c060e1a0981 */ /* 0x000f22000c1e1900 */
[----:B------:R-:W-:-:S03]  /*0700*/  @P5 LOP3.LUT R6, R6, R23, RZ, 0x3c, !PT ;  /* 0x0000001706065212 */ /* 0x000fc600078e3cff */
        /* <DEDUP_REMOVED lines=10> */
[----:B------:R-:W-:Y:S02]  /*07b0*/  @P5 LOP3.LUT R4, R4, R25, RZ, 0x3c, !PT ;  /* 0x0000001904045212 */ /* 0x000fe400078e3cff */
[----:B------:R-:W-:Y:S02]  /*07c0*/  @P6 LOP3.LUT R5, R5, R28, RZ, 0x3c, !PT ;  /* 0x0000001c05056212 */ /* 0x000fe400078e3cff */
[----:B------:R-:W-:Y:S02]  /*07d0*/  @P6 LOP3.LUT R6, R6, R17, RZ, 0x3c, !PT ;  /* 0x0000001106066212 */ /* 0x000fe400078e3cff */
[----:B------:R-:W-:Y:S02]  /*07e0*/  @P6 LOP3.LUT R4, R4, R19, RZ, 0x3c, !PT ;  /* 0x0000001304046212 */ /* 0x000fe400078e3cff */
[----:B------:R-:W-:Y:S02]  /*07f0*/  @P0 LOP3.LUT R5, R5, R26, RZ, 0x3c, !PT ;  /* 0x0000001a05050212 */ /* 0x000fe400078e3cff */
[----:B------:R-:W-:-:S02]  /*0800*/  @P0 LOP3.LUT R6, R6, R21, RZ, 0x3c, !PT ;  /* 0x0000001506060212 */ /* 0x000fc400078e3cff */
[----:B------:R-:W-:Y:S02]  /*0810*/  @P0 LOP3.LUT R4, R4, R23, RZ, 0x3c, !PT ;  /* 0x0000001704040212 */ /* 0x000fe400078e3cff */
[----:B--2---:R-:W-:Y:S02]  /*0820*/  @P6 LOP3.LUT R3, R3, R16, RZ, 0x3c, !PT ;  /* 0x0000001003036212 */ /* 0x004fe400078e3cff */
[----:B---3--:R-:W-:Y:S02]  /*0830*/  @P6 LOP3.LUT R7, R7, R18, RZ, 0x3c, !PT ;  /* 0x0000001207076212 */ /* 0x008fe400078e3cff */
[----:B----4-:R-:W-:Y:S02]  /*0840*/  @P0 LOP3.LUT R3, R3, R20, RZ, 0x3c, !PT ;  /* 0x0000001403030212 */ /* 0x010fe400078e3cff */
[----:B------:R-:W-:Y:S02]  /*0850*/  @P0 LOP3.LUT R7, R7, R24, RZ, 0x3c, !PT ;  /* 0x0000001807070212 */ /* 0x000fe400078e3cff */
[----:B------:R-:W-:-:S13]  /*0860*/  R2P PR, R22.B1, 0x7f ;  /* 0x0000007f16007804 */ /* 0x000fda0000001000 */
[----:B------:R-:W2:Y:S04]  /*0870*/  @P0 LDG.E R18, desc[UR6][R14.64+0xa0] ;  /* 0x0000a0060e120981 */ /* 0x000ea8000c1e1900 */
[----:B------:R-:W3:Y:S04]  /*0880*/  @P0 LDG.E R19, desc[UR6][R14.64+0xa4] ;  /* 0x0000a4060e130981 */ /* 0x000ee8000c1e1900 */
[----:B------:R-:W4:Y:S04]  /*0890*/  @P0 LDG.E R20, desc[UR6][R14.64+0xa8] ;  /* 0x0000a8060e140981 */ /* 0x000f28000c1e1900 */
[----:B------:R-:W4:Y:S04]  /*08a0*/  @P0 LDG.E R21, desc[UR6][R14.64+0xac] ;  /* 0x0000ac060e150981 */ /* 0x000f28000c1e1900 */
[----:B------:R-:W4:Y:S04]  /*08b0*/  @P0 LDG.E R24, desc[UR6][R14.64+0xb0] ;  /* 0x0000b0060e180981 */ /* 0x000f28000c1e1900 */
[----:B------:R-:W4:Y:S04]  /*08c0*/  @P1 LDG.E R16, desc[UR6][R14.64+0xbc] ;  /* 0x0000bc060e101981 */ /* 0x000f28000c1e1900 */
[----:B------:R-:W4:Y:S04]  /*08d0*/  @P1 LDG.E R26, desc[UR6][R14.64+0xb4] ;  /* 0x0000b4060e1a1981 */ /* 0x000f28000c1e1900 */
        /* <DEDUP_REMOVED lines=11> */
[----:B------:R-:W-:Y:S01]  /*0990*/  LOP3.LUT P0, RZ, R22, 0x8000, RZ, 0xc0, !PT ;  /* 0x0000800016ff7812 */ /* 0x000fe2000780c0ff */
[----:B------:R-:W4:Y:S01]  /*09a0*/  @P2 LDG.E R24, desc[UR6][R14.64+0xd8] ;  /* 0x0000d8060e182981 */ /* 0x000f22000c1e1900 */
[----:B------:R-:W-:-:S03]  /*09b0*/  @P1 LOP3.LUT R7, R7, R16, RZ, 0x3c, !PT ;  /* 0x0000001007071212 */ /* 0x000fc600078e3cff */
[----:B------:R-:W4:Y:S01]  /*09c0*/  @P2 LDG.E R22, desc[UR6][R14.64+0xd0] ;  /* 0x0000d0060e162981 */ /* 0x000f22000c1e1900 */
[----:B------:R-:W-:-:S03]  /*09d0*/  @P1 LOP3.LUT R3, R3, R26, RZ, 0x3c, !PT ;  /* 0x0000001a03031212 */ /* 0x000fc600078e3cff */
[----:B------:R-:W4:Y:S01]  /*09e0*/  @P3 LDG.E R16, desc[UR6][R14.64+0xe4] ;  /* 0x0000e4060e103981 */ /* 0x000f22000c1e1900 */
[----:B------:R-:W-:-:S03]  /*09f0*/  @P1 LOP3.LUT R6, R6, R23, RZ, 0x3c, !PT ;  /* 0x0000001706061212 */ /* 0x000fc600078e3cff */
[----:B------:R-:W4:Y:S01]  /*0a00*/  @P3 LDG.E R26, desc[UR6][R14.64+0xdc] ;  /* 0x0000dc060e1a3981 */ /* 0x000f22000c1e1900 */
[----:B------:R-:W-:-:S03]  /*0a10*/  @P1 LOP3.LUT R4, R4, R17, RZ, 0x3c, !PT ;  /* 0x0000001104041212 */ /* 0x000fc600078e3cff */
        /* <DEDUP_REMOVED lines=43> */
[----:B------:R-:W-:-:S04]  /*0cd0*/  UIADD3 UR4, UPT, UPT, UR4, 0x10, URZ ;  /* 0x0000001004047890 */ /* 0x000fc8000fffe0ff */
[----:B------:R-:W-:Y:S01]  /*0ce0*/  UISETP.NE.AND UP0, UPT, UR4, 0x20, UPT ;  /* 0x000000200400788c */ /* 0x000fe2000bf05270 */
[----:B--2---:R-:W-:Y:S02]  /*0cf0*/  @P5 LOP3.LUT R5, R5, R18, RZ, 0x3c, !PT ;  /* 0x0000001205055212 */ /* 0x004fe400078e3cff */
[----:B---3--:R-:W-:Y:S02]  /*0d00*/  @P6 LOP3.LUT R6, R6, R19, RZ, 0x3c, !PT ;  /* 0x0000001306066212 */ /* 0x008fe400078e3cff */
[----:B----4-:R-:W-:Y:S02]  /*0d10*/  @P6 LOP3.LUT R3, R3, R20, RZ, 0x3c, !PT ;  /* 0x0000001403036212 */ /* 0x010fe400078e3cff */
[----:B------:R-:W-:Y:S02]  /*0d20*/  @P6 LOP3.LUT R4, R4, R21, RZ, 0x3c, !PT ;  /* 0x0000001504046212 */ /* 0x000fe400078e3cff */
[----:B------:R-:W-:Y:S02]  /*0d30*/  @P6 LOP3.LUT R7, R7, R22, RZ, 0x3c, !PT ;  /* 0x0000001607076212 */ /* 0x000fe400078e3cff */
[----:B------:R-:W-:-:S02]  /*0d40*/  @P6 LOP3.LUT R5, R5, R16, RZ, 0x3c, !PT ;  /* 0x0000001005056212 */ /* 0x000fc400078e3cff */
[----:B------:R-:W-:Y:S02]  /*0d50*/  @P0 LOP3.LUT R3, R3, R24, RZ, 0x3c, !PT ;  /* 0x0000001803030212 */ /* 0x000fe400078e3cff */
[----:B------:R-:W-:Y:S02]  /*0d60*/  @P0 LOP3.LUT R5, R5, R28, RZ, 0x3c, !PT ;  /* 0x0000001c05050212 */ /* 0x000fe400078e3cff */
[----:B------:R-:W-:Y:S02]  /*0d70*/  @P0 LOP3.LUT R7, R7, R26, RZ, 0x3c, !PT ;  /* 0x0000001a07070212 */ /* 0x000fe400078e3cff */
[----:B------:R-:W-:Y:S02]  /*0d80*/  @P0 LOP3.LUT R4, R4, R23, RZ, 0x3c, !PT ;  /* 0x0000001704040212 */ /* 0x000fe400078e3cff */
[----:B------:R-:W-:Y:S01]  /*0d90*/  @P0 LOP3.LUT R6, R6, R17, RZ, 0x3c, !PT ;  /* 0x0000001106060212 */ /* 0x000fe200078e3cff */
[----:B------:R-:W-:Y:S06]  /*0da0*/  BRA.U UP0, `(.L_x_4) ;  /* 0xfffffff500487547 */ /* 0x000fec000b83ffff */
[----:B------:R-:W-:-:S05]  /*0db0*/  VIADD R0, R0, 0x1 ;  /* 0x0000000100007836 */ /* 0x000fca0000000000 */
[----:B------:R-:W-:-:S13]  /*0dc0*/  ISETP.NE.AND P0, PT, R0, 0x5, PT ;  /* 0x000000050000780c */ /* 0x000fda0003f05270 */
[----:B------:R-:W-:Y:S05]  /*0dd0*/  @P0 BRA `(.L_x_5) ;  /* 0xfffffff400300947 */ /* 0x000fea000383ffff */
[----:B------:R-:W-:Y:S01]  /*0de0*/  LOP3.LUT R0, R2, 0x3, RZ, 0xc0, !PT ;  /* 0x0000000302007812 */ /* 0x000fe200078ec0ff */
[----:B------:R0:W-:Y:S03]  /*0df0*/  STL.64 [R1+0x8], R6 ;  /* 0x0000080601007387 */ /* 0x0001e60000100a00 */
[----:B------:R-:W-:Y:S01]  /*0e00*/  ISETP.NE.U32.AND P0, PT, R0, 0x1, PT ;  /* 0x000000010000780c */ /* 0x000fe20003f05070 */
[----:B------:R0:W-:Y:S03]  /*0e10*/  STL.64 [R1+0x10], R4 ;  /* 0x0000100401007387 */ /* 0x0001e60000100a00 */
[----:B------:R-:W-:Y:S01]  /*0e20*/  ISETP.NE.AND.EX P0, PT, RZ, RZ, PT, P0 ;  /* 0x000000ffff00720c */ /* 0x000fe20003f05300 */
[----:B------:R0:W-:-:S12]  /*0e30*/  STL [R1+0x4], R3 ;  /* 0x0000040301007387 */ /* 0x0001d80000100800 */
[----:B0-----:R-:W-:Y:S05]  /*0e40*/  @!P0 BRA `(.L_x_3) ;  /* 0x0000001400f88947 */ /* 0x001fea0003800000 */
[----:B------:R-:W-:Y:S01]  /*0e50*/  UMOV UR4, URZ ;  /* 0x000000ff00047c82 */ /* 0x000fe20008000000 */
[----:B------:R-:W-:Y:S01]  /*0e60*/  IMAD.MOV.U32 R0, RZ, RZ, RZ ;  /* 0x000000ffff007224 */ /* 0x000fe200078e00ff */
[----:B------:R-:W-:Y:S01]  /*0e70*/  CS2R R6, SRZ ;  /* 0x0000000000067805 */ /* 0x000fe2000001ff00 */
[----:B------:R-:W-:Y:S02]  /*0e80*/  IMAD.MOV.U32 R4, RZ, RZ, RZ ;  /* 0x000000ffff047224 */ /* 0x000fe400078e00ff */
[----:B------:R-:W-:Y:S02]  /*0e90*/  IMAD.MOV.U32 R3, RZ, RZ, RZ ;  /* 0x000000ffff037224 */ /* 0x000fe400078e00ff */
[----:B------:R-:W-:-:S07]  /*0ea0*/  IMAD.U32 R5, RZ, RZ, UR4 ;  /* 0x00000004ff057e24 */ /* 0x000fce000f8e00ff */
.L_x_7:
[----:B------:R-:W-:-:S06]  /*0eb0*/  IMAD R12, R0, 0x4, R1 ;  /* 0x00000004000c7824 */ /* 0x000fcc00078e0201 */
[----:B------:R-:W5:Y:S01]  /*0ec0*/  LDL R12, [R12+0x4] ;  /* 0x000004000c0c7983 */ /* 0x000f620000100800 */
[----:B------:R-:W-:-:S05]  /*0ed0*/  UMOV UR4, URZ ;  /* 0x000000ff00047c82 */ /* 0x000fca0008000000 */
.L_x_6:
        /* <DEDUP_REMOVED lines=180> */
[----:B------:R0:W-:Y:S03]  /*1a20*/  STL [R1+0x4], R3 ;  /* 0x0000040301007387 */ /* 0x0001e60000100800 */
[----:B------:R-:W-:Y:S01]  /*1a30*/  ISETP.NE.AND.EX P0, PT, RZ, RZ, PT, P0 ;  /* 0x000000ffff00720c */ /* 0x000fe20003f05300 */
[----:B------:R0:W-:-:S12]  /*1a40*/  STL.64 [R1+0x10], R4 ;  /* 0x0000100401007387 */ /* 0x0001d80000100a00 */
[----:B0-----:R-:W-:Y:S05]  /*1a50*/  @P0 BRA `(.L_x_3) ;  /* 0x0000000800f40947 */ /* 0x001fea0003800000 */
[----:B------:R-:W-:Y:S01]  /*1a60*/  UMOV UR4, URZ ;  /* 0x000000ff00047c82 */ /* 0x000fe20008000000 */
[----:B------:R-:W-:Y:S01]  /*1a70*/  IMAD.MOV.U32 R0, RZ, RZ, RZ ;  /* 0x000000ffff007224 */ /* 0x000fe200078e00ff */
[----:B------:R-:W-:Y:S01]  /*1a80*/  CS2R R6, SRZ ;  /* 0x0000000000067805 */ /* 0x000fe2000001ff00 */
[----:B------:R-:W-:Y:S02]  /*1a90*/  IMAD.MOV.U32 R4, RZ, RZ, RZ ;  /* 0x000000ffff047224 */ /* 0x000fe400078e00ff */
[----:B------:R-:W-:Y:S02]  /*1aa0*/  IMAD.MOV.U32 R3, RZ, RZ, RZ ;  /* 0x000000ffff037224 */ /* 0x000fe400078e00ff */
[----:B------:R-:W-:-:S07]  /*1ab0*/  IMAD.U32 R5, RZ, RZ, UR4 ;  /* 0x00000004ff057e24 */ /* 0x000fce000f8e00ff */
.L_x_9:
[----:B------:R-:W-:-:S06]  /*1ac0*/  IMAD R12, R0, 0x4, R1 ;  /* 0x00000004000c7824 */ /* 0x000fcc00078e0201 */
[----:B------:R-:W5:Y:S01]  /*1ad0*/  LDL R12, [R12+0x4] ;  /* 0x000004000c0c7983 */ /* 0x000f620000100800 */
[----:B------:R-:W-:-:S05]  /*1ae0*/  UMOV UR4, URZ ;  /* 0x000000ff00047c82 */ /* 0x000fca0008000000 */
.L_x_8:
        /* <DEDUP_REMOVED lines=177> */
[----:B------:R0:W-:Y:S04]  /*2600*/  STL.64 [R1+0x8], R6 ;  /* 0x0000080601007387 */ /* 0x0001e80000100a00 */
[----:B------:R0:W-:Y:S04]  /*2610*/  STL [R1+0x4], R3 ;  /* 0x0000040301007387 */ /* 0x0001e80000100800 */
[----:B------:R0:W-:Y:S02]  /*2620*/  STL.64 [R1+0x10], R4 ;  /* 0x0000100401007387 */ /* 0x0001e40000100a00 */
.L_x_3:
[----:B------:R-:W-:Y:S05]  /*2630*/  BSYNC.RECONVERGENT B1 ;  /* 0x0000000000017941 */ /* 0x000fea0003800200 */
.L_x_2:
[C---:B------:R-:W-:Y:S01]  /*2640*/  ISETP.GT.U32.AND P0, PT, R2.reuse, 0x3, PT ;  /* 0x000000030200780c */ /* 0x040fe20003f04070 */
[----:B------:R-:W-:Y:S01]  /*2650*/  VIADD R11, R11, 0x1 ;  /* 0x000000010b0b7836 */ /* 0x000fe20000000000 */
[--C-:B------:R-:W-:Y:S02]  /*2660*/  SHF.R.U64 R2, R2, 0x2, R13.reuse ;  /* 0x0000000202027819 */ /* 0x100fe4000000120d */
[----:B------:R-:W-:Y:S02]  /*2670*/  ISETP.GT.U32.AND.EX P0, PT, R13, RZ, PT, P0 ;  /* 0x000000ff0d00720c */ /* 0x000fe40003f04100 */
[----:B------:R-:W-:-:S11]  /*2680*/  SHF.R.U32.HI R13, RZ, 0x2, R13 ;  /* 0x00000002ff0d7819 */ /* 0x000fd6000001160d */
[----:B------:R-:W-:Y:S05]  /*2690*/  @P0 BRA `(.L_x_10) ;  /* 0xffffffd800d40947 */ /* 0x000fea000383ffff */
.L_x_1:
[----:B------:R-:W-:Y:S05]  /*26a0*/  BSYNC.RECONVERGENT B0 ;  /* 0x0000000000007941 */ /* 0x000fea0003800200 */
.L_x_0:
[----:B0-----:R-:W0:Y:S01]  /*26b0*/  LDC.64 R6, c[0x0][0x398] ;  /* 0x0000e600ff067b82 */ /* 0x001e220000000a00 */
[----:B------:R-:W-:Y:S01]  /*26c0*/  SHF.R.U32.HI R0, RZ, 0x2, R3 ;  /* 0x00000002ff007819 */ /* 0x000fe20000011603 */
[----:B------:R-:W1:Y:S03]  /*26d0*/  LDCU UR4, c[0x0][0x394] ;  /* 0x00007280ff0477ac */ /* 0x000e660008000800 */
[----:B------:R-:W-:Y:S01]  /*26e0*/  LOP3.LUT R0, R0, R3, RZ, 0x3c, !PT ;  /* 0x0000000300007212 */ /* 0x000fe200078e3cff */
[----:B------:R-:W-:-:S04]  /*26f0*/  IMAD.SHL.U32 R3, R5, 0x10, RZ ;  /* 0x0000001005037824 */ /* 0x000fc800078e00ff */
[----:B------:R-:W-:-:S05]  /*2700*/  IMAD.SHL.U32 R2, R0, 0x2, RZ ;  /* 0x0000000200027824 */ /* 0x000fca00078e00ff */
[----:B------:R-:W-:Y:S01]  /*2710*/  LOP3.LUT R2, R0, R2, R3, 0x96, !PT ;  /* 0x0000000200027212 */ /* 0x000fe200078e9603 */
[----:B------:R-:W-:-:S03]  /*2720*/  IMAD.MOV.U32 R3, RZ, RZ, 0x2f800000 ;  /* 0x2f800000ff037424 */ /* 0x000fc600078e00ff */
[----:B------:R-:W-:Y:S02]  /*2730*/  LOP3.LUT R2, R2, R5, RZ, 0x3c, !PT ;  /* 0x0000000502027212 */ /* 0x000fe400078e3cff */
[----:B------:R-:W-:Y:S02]  /*2740*/  SHF.R.S32.HI R5, RZ, 0x1f, R10 ;  /* 0x0000001fff057819 */ /* 0x000fe4000001140a */
[----:B0-----:R-:W-:Y:S02]  /*2750*/  LOP3.LUT R6, R6, 0xaad26b49, RZ, 0x3c, !PT ;  /* 0xaad26b4906067812 */ /* 0x001fe400078e3cff */
[----:B------:R-:W-:-:S03]  /*2760*/  LOP3.LUT R7, R7, 0xf7dcefdd, RZ, 0x3c, !PT ;  /* 0xf7dcefdd07077812 */ /* 0x000fc600078e3cff */
[----:B------:R-:W-:Y:S02]  /*2770*/  IMAD R6, R6, 0x4182bed5, RZ ;  /* 0x4182bed506067824 */ /* 0x000fe400078e02ff */
[----:B------:R-:W-:-:S05]  /*2780*/  IMAD R7, R7, -0x658354e5, RZ ;  /* 0x9a7cab1b07077824 */ /* 0x000fca00078e02ff */
[----:B------:R-:W-:-:S04]  /*2790*/  IADD3 R7, PT, PT, R6, 0x64f0c9, R7 ;  /* 0x0064f0c906077810 */ /* 0x000fc80007ffe007 */
[----:B------:R-:W-:Y:S01]  /*27a0*/  IADD3 R2, PT, PT, R7, 0x587c5, R2 ;  /* 0x000587c507027810 */ /* 0x000fe20007ffe002 */
[----:B------:R-:W-:-:S03]  /*27b0*/  IMAD.MOV.U32 R7, RZ, RZ, RZ ;  /* 0x000000ffff077224 */ /* 0x000fc600078e00ff */
[----:B------:R-:W-:-:S05]  /*27c0*/  I2FP.F32.U32 R2, R2 ;  /* 0x0000000200027245 */ /* 0x000fca0000201000 */
[----:B------:R-:W-:-:S05]  /*27d0*/  FFMA R2, R2, R3, 1.1641532182693481445e-10 ;  /* 0x2f00000002027423 */ /* 0x000fca0000000003 */
[----:B-1----:R-:W-:Y:S01]  /*27e0*/  FSETP.GT.AND P0, PT, R2, UR4, PT ;  /* 0x0000000402007c0b */ /* 0x002fe2000bf04000 */
[----:B------:R-:W0:-:S12]  /*27f0*/  LDCU.64 UR4, c[0x0][0x388] ;  /* 0x00007100ff0477ac */ /* 0x000e180008000a00 */
[----:B------:R-:W1:Y:S02]  /*2800*/  @P0 LDC.64 R2, c[0x0][0x380] ;  /* 0x0000e000ff020b82 */ /* 0x000e640000000a00 */
[----:B-1----:R-:W-:-:S04]  /*2810*/  @P0 LEA R2, P1, R10, R2, 0x2 ;  /* 0x000000020a020211 */ /* 0x002fc800078210ff */
[----:B------:R-:W-:-:S05]  /*2820*/  @P0 LEA.HI.X R3, R10, R3, R5, 0x2, P1 ;  /* 0x000000030a030211 */ /* 0x000fca00008f1405 */
[----:B------:R-:W2:Y:S01]  /*2830*/  @P0 LDG.E R7, desc[UR6][R2.64] ;  /* 0x0000000602070981 */ /* 0x000ea2000c1e1900 */
[----:B0-----:R-:W-:-:S04]  /*2840*/  LEA R4, P0, R10, UR4, 0x2 ;  /* 0x000000040a047c11 */ /* 0x001fc8000f8010ff */
[----:B------:R-:W-:-:S05]  /*2850*/  LEA.HI.X R5, R10, UR5, R5, 0x2, P0 ;  /* 0x000000050a057c11 */ /* 0x000fca00080f1405 */
[----:B--2---:R-:W-:Y:S01]  /*2860*/  STG.E desc[UR6][R4.64], R7 ;  /* 0x0000000704007986 */ /* 0x004fe2000c101906 */
[----:B------:R-:W-:Y:S05]  /*2870*/  EXIT ;  /* 0x000000000000794d */ /* 0x000fea0003800000 */
.L_x_11:
[----:B------:R-:W-:-:S00]  /*2880*/  BRA `(.L_x_11) ;  /* 0xfffffffc00fc7947 */ /* 0x000fc0000383ffff */
[----:B------:R-:W-:-:S00]  /*2890*/  NOP ;  /* 0x0000000000007918 */ /* 0x000fc00000000000 */
        /* <DEDUP_REMOVED lines=14> */
.L_x_12:


//--------------------- .nv.global.init           --------------------------
	.section	.nv.global.init,"aw",@progbits
	.align	4
.nv.global.init:
	.type		mrg32k3aM1SubSeq,@object
	.size		mrg32k3aM1SubSeq,(mrg32k3aM2SubSeq - mrg32k3aM1SubSeq)
mrg32k3aM1SubSeq:
        /*0000*/ 	.byte	0x0b, 0xcc, 0xee, 0x04, 0x73, 0x29, 0x8b, 0x6f, 0xf6, 0x53, 0x03, 0xf6, 0x23, 0xf6, 0xea, 0xda
        /* <DEDUP_REMOVED lines=125> */
	.type		mrg32k3aM2SubSeq,@object
	.size		mrg32k3aM2SubSeq,(mrg32k3aM1 - mrg32k3aM2SubSeq)
mrg32k3aM2SubSeq:
        /* <DEDUP_REMOVED lines=126> */
	.type		mrg32k3aM1,@object
	.size		mrg32k3aM1,(mrg32k3aM1Seq - mrg32k3aM1)
mrg32k3aM1:
        /* <DEDUP_REMOVED lines=144> */
	.type		mrg32k3aM1Seq,@object
	.size		mrg32k3aM1Seq,(mrg32k3aM2 - mrg32k3aM1Seq)
mrg32k3aM1Seq:
        /* <DEDUP_REMOVED lines=144> */
	.type		mrg32k3aM2,@object
	.size		mrg32k3aM2,(mrg32k3aM2Seq - mrg32k3aM2)
mrg32k3aM2:
        /* <DEDUP_REMOVED lines=144> */
	.type		mrg32k3aM2Seq,@object
	.size		mrg32k3aM2Seq,(precalc_xorwow_matrix - mrg32k3aM2Seq)
mrg32k3aM2Seq:
        /* <DEDUP_REMOVED lines=144> */
	.type		precalc_xorwow_matrix,@object
	.size		precalc_xorwow_matrix,(precalc_xorwow_offset_matrix - precalc_xorwow_matrix)
precalc_xorwow_matrix:
        /* <DEDUP_REMOVED lines=6400> */
	.type		precalc_xorwow_offset_matrix,@object
	.size		precalc_xorwow_offset_matrix,(.L_1 - precalc_xorwow_offset_matrix)
precalc_xorwow_offset_matrix:
        /* <DEDUP_REMOVED lines=6400> */
.L_1:


//--------------------- .nv.shared.reserved.0     --------------------------
	.section	.nv.shared.reserved.0,"aw",@nobits
	.weak		__nv_reservedSMEM_offset_0_alias
	.size		__nv_reservedSMEM_offset_0_alias, 0, 64
	.other		__nv_reservedSMEM_offset_0_alias,@"STO_CUDA_RESERVED_SHARED STV_DEFAULT"
__nv_reservedSMEM_offset_0_alias:
	.zero		0
	.zero		64


//--------------------- .nv.constant0._Z7dropoutPfS_ify --------------------------
	.section	.nv.constant0._Z7dropoutPfS_ify,"a",@progbits
	.sectionflags	@""
	.align	4
.nv.constant0._Z7dropoutPfS_ify:
	.zero		928


//--------------------- SYMBOLS --------------------------

	.type		.nv.reservedSmem.offset0,@object
	.size		.nv.reservedSmem.offset0,0x4
